//
// Generated by NVIDIA NVVM Compiler
//
// Compiler Build ID: CL-36424714
// Cuda compilation tools, release 13.0, V13.0.88
// Based on NVVM 20.0.0
//

.version 9.0
.target sm_100
.address_size 64

	// .globl	_Z6vecAddPKfS0_Pfi
// _ZZ11matMulTiledILi16EEvPKfS1_PfiE2sA has been demoted
// _ZZ11matMulTiledILi16EEvPKfS1_PfiE2sB has been demoted
.extern .shared .align 16 .b8 sdata[];

.visible .entry _Z6vecAddPKfS0_Pfi(
	.param .u64 .ptr .align 1 _Z6vecAddPKfS0_Pfi_param_0,
	.param .u64 .ptr .align 1 _Z6vecAddPKfS0_Pfi_param_1,
	.param .u64 .ptr .align 1 _Z6vecAddPKfS0_Pfi_param_2,
	.param .u32 _Z6vecAddPKfS0_Pfi_param_3
)
{
	.reg .pred 	%p<2>;
	.reg .b32 	%r<6>;
	.reg .b32 	%f<4>;
	.reg .b64 	%rd<11>;

	ld.param.u64 	%rd1, [_Z6vecAddPKfS0_Pfi_param_0];
	ld.param.u64 	%rd2, [_Z6vecAddPKfS0_Pfi_param_1];
	ld.param.u64 	%rd3, [_Z6vecAddPKfS0_Pfi_param_2];
	ld.param.u32 	%r2, [_Z6vecAddPKfS0_Pfi_param_3];
	mov.u32 	%r3, %ctaid.x;
	mov.u32 	%r4, %ntid.x;
	mov.u32 	%r5, %tid.x;
	mad.lo.s32 	%r1, %r3, %r4, %r5;
	setp.ge.s32 	%p1, %r1, %r2;
	@%p1 bra 	$L__BB0_2;
	cvta.to.global.u64 	%rd4, %rd1;
	cvta.to.global.u64 	%rd5, %rd2;
	cvta.to.global.u64 	%rd6, %rd3;
	mul.wide.s32 	%rd7, %r1, 4;
	add.s64 	%rd8, %rd4, %rd7;
	ld.global.f32 	%f1, [%rd8];
	add.s64 	%rd9, %rd5, %rd7;
	ld.global.f32 	%f2, [%rd9];
	add.f32 	%f3, %f1, %f2;
	add.s64 	%rd10, %rd6, %rd7;
	st.global.f32 	[%rd10], %f3;
$L__BB0_2:
	ret;

}
	// .globl	_Z10matAddBiasPfPKfi
.visible .entry _Z10matAddBiasPfPKfi(
	.param .u64 .ptr .align 1 _Z10matAddBiasPfPKfi_param_0,
	.param .u64 .ptr .align 1 _Z10matAddBiasPfPKfi_param_1,
	.param .u32 _Z10matAddBiasPfPKfi_param_2
)
{
	.reg .pred 	%p<2>;
	.reg .b32 	%r<12>;
	.reg .b32 	%f<4>;
	.reg .b64 	%rd<9>;

	ld.param.u64 	%rd1, [_Z10matAddBiasPfPKfi_param_0];
	ld.param.u64 	%rd2, [_Z10matAddBiasPfPKfi_param_1];
	ld.param.u32 	%r3, [_Z10matAddBiasPfPKfi_param_2];
	mov.u32 	%r4, %ctaid.y;
	mov.u32 	%r5, %ntid.y;
	mov.u32 	%r6, %tid.y;
	mad.lo.s32 	%r1, %r4, %r5, %r6;
	mov.u32 	%r7, %ctaid.x;
	mov.u32 	%r8, %ntid.x;
	mov.u32 	%r9, %tid.x;
	mad.lo.s32 	%r2, %r7, %r8, %r9;
	max.s32 	%r10, %r1, %r2;
	setp.ge.s32 	%p1, %r10, %r3;
	@%p1 bra 	$L__BB1_2;
	cvta.to.global.u64 	%rd3, %rd2;
	cvta.to.global.u64 	%rd4, %rd1;
	mul.wide.u32 	%rd5, %r1, 4;
	add.s64 	%rd6, %rd3, %rd5;
	ld.global.f32 	%f1, [%rd6];
	mad.lo.s32 	%r11, %r3, %r1, %r2;
	mul.wide.s32 	%rd7, %r11, 4;
	add.s64 	%rd8, %rd4, %rd7;
	ld.global.f32 	%f2, [%rd8];
	add.f32 	%f3, %f1, %f2;
	st.global.f32 	[%rd8], %f3;
$L__BB1_2:
	ret;

}
	// .globl	_Z14blockReduceSumPKfPfi
.visible .entry _Z14blockReduceSumPKfPfi(
	.param .u64 .ptr .align 1 _Z14blockReduceSumPKfPfi_param_0,
	.param .u64 .ptr .align 1 _Z14blockReduceSumPKfPfi_param_1,
	.param .u32 _Z14blockReduceSumPKfPfi_param_2
)
{
	.reg .pred 	%p<7>;
	.reg .b32 	%r<17>;
	.reg .b32 	%f<13>;
	.reg .b64 	%rd<11>;

	ld.param.u64 	%rd3, [_Z14blockReduceSumPKfPfi_param_0];
	ld.param.u64 	%rd2, [_Z14blockReduceSumPKfPfi_param_1];
	ld.param.u32 	%r9, [_Z14blockReduceSumPKfPfi_param_2];
	cvta.to.global.u64 	%rd1, %rd3;
	mov.u32 	%r1, %tid.x;
	mov.u32 	%r2, %ctaid.x;
	mov.u32 	%r16, %ntid.x;
	mul.lo.s32 	%r10, %r16, %r2;
	shl.b32 	%r11, %r10, 1;
	add.s32 	%r4, %r11, %r1;
	setp.ge.s32 	%p1, %r4, %r9;
	mov.f32 	%f12, 0f00000000;
	@%p1 bra 	$L__BB2_2;
	mul.wide.s32 	%rd4, %r4, 4;
	add.s64 	%rd5, %rd1, %rd4;
	ld.global.f32 	%f12, [%rd5];
$L__BB2_2:
	add.s32 	%r5, %r4, %r16;
	setp.ge.u32 	%p2, %r5, %r9;
	@%p2 bra 	$L__BB2_4;
	mul.wide.u32 	%rd6, %r5, 4;
	add.s64 	%rd7, %rd1, %rd6;
	ld.global.f32 	%f6, [%rd7];
	add.f32 	%f12, %f12, %f6;
$L__BB2_4:
	shl.b32 	%r12, %r1, 2;
	mov.u32 	%r13, sdata;
	add.s32 	%r6, %r13, %r12;
	st.shared.f32 	[%r6], %f12;
	bar.sync 	0;
	setp.lt.u32 	%p3, %r16, 2;
	@%p3 bra 	$L__BB2_8;
$L__BB2_5:
	shr.u32 	%r8, %r16, 1;
	setp.ge.u32 	%p4, %r1, %r8;
	@%p4 bra 	$L__BB2_7;
	shl.b32 	%r14, %r8, 2;
	add.s32 	%r15, %r6, %r14;
	ld.shared.f32 	%f7, [%r15];
	ld.shared.f32 	%f8, [%r6];
	add.f32 	%f9, %f7, %f8;
	st.shared.f32 	[%r6], %f9;
$L__BB2_7:
	bar.sync 	0;
	setp.gt.u32 	%p5, %r16, 3;
	mov.u32 	%r16, %r8;
	@%p5 bra 	$L__BB2_5;
$L__BB2_8:
	setp.ne.s32 	%p6, %r1, 0;
	@%p6 bra 	$L__BB2_10;
	ld.shared.f32 	%f10, [sdata];
	cvta.to.global.u64 	%rd8, %rd2;
	mul.wide.u32 	%rd9, %r2, 4;
	add.s64 	%rd10, %rd8, %rd9;
	st.global.f32 	[%rd10], %f10;
$L__BB2_10:
	ret;

}
	// .globl	_Z11matMulTiledILi16EEvPKfS1_Pfi
.visible .entry _Z11matMulTiledILi16EEvPKfS1_Pfi(
	.param .u64 .ptr .align 1 _Z11matMulTiledILi16EEvPKfS1_Pfi_param_0,
	.param .u64 .ptr .align 1 _Z11matMulTiledILi16EEvPKfS1_Pfi_param_1,
	.param .u64 .ptr .align 1 _Z11matMulTiledILi16EEvPKfS1_Pfi_param_2,
	.param .u32 _Z11matMulTiledILi16EEvPKfS1_Pfi_param_3
)
{
	.reg .pred 	%p<18>;
	.reg .b32 	%r<70>;
	.reg .b32 	%f<181>;
	.reg .b64 	%rd<20>;
	// demoted variable
	.shared .align 4 .b8 _ZZ11matMulTiledILi16EEvPKfS1_PfiE2sA[1024];
	// demoted variable
	.shared .align 4 .b8 _ZZ11matMulTiledILi16EEvPKfS1_PfiE2sB[1024];
	ld.param.u64 	%rd5, [_Z11matMulTiledILi16EEvPKfS1_Pfi_param_0];
	ld.param.u64 	%rd6, [_Z11matMulTiledILi16EEvPKfS1_Pfi_param_1];
	ld.param.u64 	%rd4, [_Z11matMulTiledILi16EEvPKfS1_Pfi_param_2];
	ld.param.u32 	%r35, [_Z11matMulTiledILi16EEvPKfS1_Pfi_param_3];
	cvta.to.global.u64 	%rd1, %rd6;
	cvta.to.global.u64 	%rd2, %rd5;
	mov.u32 	%r1, %tid.x;
	mov.u32 	%r2, %tid.y;
	mov.u32 	%r36, %ctaid.y;
	shl.b32 	%r37, %r36, 4;
	add.s32 	%r3, %r37, %r2;
	mov.u32 	%r38, %ctaid.x;
	shl.b32 	%r4, %r38, 4;
	add.s32 	%r5, %r4, %r1;
	setp.lt.s32 	%p1, %r35, 1;
	mov.f32 	%f180, 0f00000000;
	@%p1 bra 	$L__BB3_19;
	mul.lo.s32 	%r6, %r35, %r3;
	shl.b32 	%r40, %r2, 6;
	mov.u32 	%r41, _ZZ11matMulTiledILi16EEvPKfS1_PfiE2sA;
	add.s32 	%r7, %r41, %r40;
	shl.b32 	%r42, %r1, 2;
	add.s32 	%r8, %r7, %r42;
	mov.u32 	%r43, _ZZ11matMulTiledILi16EEvPKfS1_PfiE2sB;
	add.s32 	%r10, %r43, %r42;
	add.s32 	%r9, %r10, %r40;
	add.s32 	%r11, %r35, -1;
	setp.lt.u32 	%p2, %r35, 17;
	mov.f32 	%f180, 0f00000000;
	mov.b32 	%r69, 0;
	@%p2 bra 	$L__BB3_13;
	shr.u32 	%r45, %r11, 4;
	add.s32 	%r46, %r45, 1;
	add.s32 	%r47, %r2, 16;
	mad.lo.s32 	%r48, %r35, %r47, %r1;
	add.s32 	%r66, %r48, %r4;
	shl.b32 	%r13, %r35, 5;
	mad.lo.s32 	%r49, %r2, %r35, %r1;
	add.s32 	%r65, %r49, %r4;
	add.s32 	%r64, %r1, %r6;
	and.b32  	%r50, %r46, 536870910;
	neg.s32 	%r62, %r50;
	mov.f32 	%f180, 0f00000000;
	mov.b32 	%r68, 16;
	mov.u32 	%r63, %r1;
	mov.u32 	%r67, %r2;
$L__BB3_3:
	setp.ge.u32 	%p3, %r3, %r35;
	mul.wide.s32 	%rd7, %r64, 4;
	add.s64 	%rd8, %rd2, %rd7;
	add.s64 	%rd3, %rd8, 64;
	setp.ge.s32 	%p4, %r63, %r35;
	mov.f32 	%f172, 0f00000000;
	or.pred  	%p5, %p3, %p4;
	@%p5 bra 	$L__BB3_5;
	ld.global.f32 	%f172, [%rd3+-64];
$L__BB3_5:
	st.shared.f32 	[%r8], %f172;
	mov.f32 	%f173, 0f00000000;
	max.s32 	%r51, %r5, %r67;
	setp.ge.s32 	%p6, %r51, %r35;
	@%p6 bra 	$L__BB3_7;
	mul.wide.s32 	%rd9, %r65, 4;
	add.s64 	%rd10, %rd1, %rd9;
	ld.global.f32 	%f173, [%rd10];
$L__BB3_7:
	st.shared.f32 	[%r9], %f173;
	bar.sync 	0;
	ld.shared.f32 	%f27, [%r7];
	ld.shared.f32 	%f28, [%r10];
	fma.rn.f32 	%f29, %f27, %f28, %f180;
	ld.shared.f32 	%f30, [%r7+4];
	ld.shared.f32 	%f31, [%r10+64];
	fma.rn.f32 	%f32, %f30, %f31, %f29;
	ld.shared.f32 	%f33, [%r7+8];
	ld.shared.f32 	%f34, [%r10+128];
	fma.rn.f32 	%f35, %f33, %f34, %f32;
	ld.shared.f32 	%f36, [%r7+12];
	ld.shared.f32 	%f37, [%r10+192];
	fma.rn.f32 	%f38, %f36, %f37, %f35;
	ld.shared.f32 	%f39, [%r7+16];
	ld.shared.f32 	%f40, [%r10+256];
	fma.rn.f32 	%f41, %f39, %f40, %f38;
	ld.shared.f32 	%f42, [%r7+20];
	ld.shared.f32 	%f43, [%r10+320];
	fma.rn.f32 	%f44, %f42, %f43, %f41;
	ld.shared.f32 	%f45, [%r7+24];
	ld.shared.f32 	%f46, [%r10+384];
	fma.rn.f32 	%f47, %f45, %f46, %f44;
	ld.shared.f32 	%f48, [%r7+28];
	ld.shared.f32 	%f49, [%r10+448];
	fma.rn.f32 	%f50, %f48, %f49, %f47;
	ld.shared.f32 	%f51, [%r7+32];
	ld.shared.f32 	%f52, [%r10+512];
	fma.rn.f32 	%f53, %f51, %f52, %f50;
	ld.shared.f32 	%f54, [%r7+36];
	ld.shared.f32 	%f55, [%r10+576];
	fma.rn.f32 	%f56, %f54, %f55, %f53;
	ld.shared.f32 	%f57, [%r7+40];
	ld.shared.f32 	%f58, [%r10+640];
	fma.rn.f32 	%f59, %f57, %f58, %f56;
	ld.shared.f32 	%f60, [%r7+44];
	ld.shared.f32 	%f61, [%r10+704];
	fma.rn.f32 	%f62, %f60, %f61, %f59;
	ld.shared.f32 	%f63, [%r7+48];
	ld.shared.f32 	%f64, [%r10+768];
	fma.rn.f32 	%f65, %f63, %f64, %f62;
	ld.shared.f32 	%f66, [%r7+52];
	ld.shared.f32 	%f67, [%r10+832];
	fma.rn.f32 	%f68, %f66, %f67, %f65;
	ld.shared.f32 	%f69, [%r7+56];
	ld.shared.f32 	%f70, [%r10+896];
	fma.rn.f32 	%f71, %f69, %f70, %f68;
	ld.shared.f32 	%f72, [%r7+60];
	ld.shared.f32 	%f73, [%r10+960];
	fma.rn.f32 	%f6, %f72, %f73, %f71;
	bar.sync 	0;
	add.s32 	%r52, %r63, 16;
	setp.ge.s32 	%p8, %r52, %r35;
	mov.f32 	%f174, 0f00000000;
	or.pred  	%p9, %p3, %p8;
	@%p9 bra 	$L__BB3_9;
	ld.global.f32 	%f174, [%rd3];
$L__BB3_9:
	st.shared.f32 	[%r8], %f174;
	add.s32 	%r53, %r67, 16;
	mov.f32 	%f175, 0f00000000;
	max.s32 	%r54, %r5, %r53;
	setp.ge.s32 	%p10, %r54, %r35;
	@%p10 bra 	$L__BB3_11;
	mul.wide.s32 	%rd11, %r66, 4;
	add.s64 	%rd12, %rd1, %rd11;
	ld.global.f32 	%f175, [%rd12];
$L__BB3_11:
	st.shared.f32 	[%r9], %f175;
	bar.sync 	0;
	ld.shared.f32 	%f75, [%r7];
	ld.shared.f32 	%f76, [%r10];
	fma.rn.f32 	%f77, %f75, %f76, %f6;
	ld.shared.f32 	%f78, [%r7+4];
	ld.shared.f32 	%f79, [%r10+64];
	fma.rn.f32 	%f80, %f78, %f79, %f77;
	ld.shared.f32 	%f81, [%r7+8];
	ld.shared.f32 	%f82, [%r10+128];
	fma.rn.f32 	%f83, %f81, %f82, %f80;
	ld.shared.f32 	%f84, [%r7+12];
	ld.shared.f32 	%f85, [%r10+192];
	fma.rn.f32 	%f86, %f84, %f85, %f83;
	ld.shared.f32 	%f87, [%r7+16];
	ld.shared.f32 	%f88, [%r10+256];
	fma.rn.f32 	%f89, %f87, %f88, %f86;
	ld.shared.f32 	%f90, [%r7+20];
	ld.shared.f32 	%f91, [%r10+320];
	fma.rn.f32 	%f92, %f90, %f91, %f89;
	ld.shared.f32 	%f93, [%r7+24];
	ld.shared.f32 	%f94, [%r10+384];
	fma.rn.f32 	%f95, %f93, %f94, %f92;
	ld.shared.f32 	%f96, [%r7+28];
	ld.shared.f32 	%f97, [%r10+448];
	fma.rn.f32 	%f98, %f96, %f97, %f95;
	ld.shared.f32 	%f99, [%r7+32];
	ld.shared.f32 	%f100, [%r10+512];
	fma.rn.f32 	%f101, %f99, %f100, %f98;
	ld.shared.f32 	%f102, [%r7+36];
	ld.shared.f32 	%f103, [%r10+576];
	fma.rn.f32 	%f104, %f102, %f103, %f101;
	ld.shared.f32 	%f105, [%r7+40];
	ld.shared.f32 	%f106, [%r10+640];
	fma.rn.f32 	%f107, %f105, %f106, %f104;
	ld.shared.f32 	%f108, [%r7+44];
	ld.shared.f32 	%f109, [%r10+704];
	fma.rn.f32 	%f110, %f108, %f109, %f107;
	ld.shared.f32 	%f111, [%r7+48];
	ld.shared.f32 	%f112, [%r10+768];
	fma.rn.f32 	%f113, %f111, %f112, %f110;
	ld.shared.f32 	%f114, [%r7+52];
	ld.shared.f32 	%f115, [%r10+832];
	fma.rn.f32 	%f116, %f114, %f115, %f113;
	ld.shared.f32 	%f117, [%r7+56];
	ld.shared.f32 	%f118, [%r10+896];
	fma.rn.f32 	%f119, %f117, %f118, %f116;
	ld.shared.f32 	%f120, [%r7+60];
	ld.shared.f32 	%f121, [%r10+960];
	fma.rn.f32 	%f180, %f120, %f121, %f119;
	bar.sync 	0;
	add.s32 	%r68, %r68, 32;
	add.s32 	%r67, %r67, 32;
	add.s32 	%r66, %r66, %r13;
	add.s32 	%r65, %r65, %r13;
	add.s32 	%r64, %r64, 32;
	add.s32 	%r63, %r63, 32;
	add.s32 	%r62, %r62, 2;
	setp.ne.s32 	%p11, %r62, 0;
	@%p11 bra 	$L__BB3_3;
	add.s32 	%r69, %r68, -16;
$L__BB3_13:
	and.b32  	%r55, %r11, 16;
	setp.ne.s32 	%p12, %r55, 0;
	@%p12 bra 	$L__BB3_19;
	setp.ge.u32 	%p13, %r3, %r35;
	add.s32 	%r33, %r69, %r1;
	setp.ge.s32 	%p14, %r33, %r35;
	mov.f32 	%f178, 0f00000000;
	or.pred  	%p15, %p13, %p14;
	@%p15 bra 	$L__BB3_16;
	add.s32 	%r57, %r33, %r6;
	mul.wide.s32 	%rd13, %r57, 4;
	add.s64 	%rd14, %rd2, %rd13;
	ld.global.f32 	%f178, [%rd14];
$L__BB3_16:
	st.shared.f32 	[%r8], %f178;
	add.s32 	%r34, %r69, %r2;
	mov.f32 	%f179, 0f00000000;
	max.s32 	%r58, %r5, %r34;
	setp.ge.s32 	%p16, %r58, %r35;
	@%p16 bra 	$L__BB3_18;
	mad.lo.s32 	%r59, %r34, %r35, %r5;
	mul.wide.s32 	%rd15, %r59, 4;
	add.s64 	%rd16, %rd1, %rd15;
	ld.global.f32 	%f179, [%rd16];
$L__BB3_18:
	st.shared.f32 	[%r9], %f179;
	bar.sync 	0;
	ld.shared.f32 	%f124, [%r7];
	ld.shared.f32 	%f125, [%r10];
	fma.rn.f32 	%f126, %f124, %f125, %f180;
	ld.shared.f32 	%f127, [%r7+4];
	ld.shared.f32 	%f128, [%r10+64];
	fma.rn.f32 	%f129, %f127, %f128, %f126;
	ld.shared.f32 	%f130, [%r7+8];
	ld.shared.f32 	%f131, [%r10+128];
	fma.rn.f32 	%f132, %f130, %f131, %f129;
	ld.shared.f32 	%f133, [%r7+12];
	ld.shared.f32 	%f134, [%r10+192];
	fma.rn.f32 	%f135, %f133, %f134, %f132;
	ld.shared.f32 	%f136, [%r7+16];
	ld.shared.f32 	%f137, [%r10+256];
	fma.rn.f32 	%f138, %f136, %f137, %f135;
	ld.shared.f32 	%f139, [%r7+20];
	ld.shared.f32 	%f140, [%r10+320];
	fma.rn.f32 	%f141, %f139, %f140, %f138;
	ld.shared.f32 	%f142, [%r7+24];
	ld.shared.f32 	%f143, [%r10+384];
	fma.rn.f32 	%f144, %f142, %f143, %f141;
	ld.shared.f32 	%f145, [%r7+28];
	ld.shared.f32 	%f146, [%r10+448];
	fma.rn.f32 	%f147, %f145, %f146, %f144;
	ld.shared.f32 	%f148, [%r7+32];
	ld.shared.f32 	%f149, [%r10+512];
	fma.rn.f32 	%f150, %f148, %f149, %f147;
	ld.shared.f32 	%f151, [%r7+36];
	ld.shared.f32 	%f152, [%r10+576];
	fma.rn.f32 	%f153, %f151, %f152, %f150;
	ld.shared.f32 	%f154, [%r7+40];
	ld.shared.f32 	%f155, [%r10+640];
	fma.rn.f32 	%f156, %f154, %f155, %f153;
	ld.shared.f32 	%f157, [%r7+44];
	ld.shared.f32 	%f158, [%r10+704];
	fma.rn.f32 	%f159, %f157, %f158, %f156;
	ld.shared.f32 	%f160, [%r7+48];
	ld.shared.f32 	%f161, [%r10+768];
	fma.rn.f32 	%f162, %f160, %f161, %f159;
	ld.shared.f32 	%f163, [%r7+52];
	ld.shared.f32 	%f164, [%r10+832];
	fma.rn.f32 	%f165, %f163, %f164, %f162;
	ld.shared.f32 	%f166, [%r7+56];
	ld.shared.f32 	%f167, [%r10+896];
	fma.rn.f32 	%f168, %f166, %f167, %f165;
	ld.shared.f32 	%f169, [%r7+60];
	ld.shared.f32 	%f170, [%r10+960];
	fma.rn.f32 	%f180, %f169, %f170, %f168;
	bar.sync 	0;
$L__BB3_19:
	max.s32 	%r60, %r3, %r5;
	setp.ge.s32 	%p17, %r60, %r35;
	@%p17 bra 	$L__BB3_21;
	mad.lo.s32 	%r61, %r35, %r3, %r5;
	cvta.to.global.u64 	%rd17, %rd4;
	mul.wide.s32 	%rd18, %r61, 4;
	add.s64 	%rd19, %rd17, %rd18;
	st.global.f32 	[%rd19], %f180;
$L__BB3_21:
	ret;

}


// ===== COMPILED SASS (sm_100) =====

	.target	sm_100

	.elftype	@"ET_EXEC"


//--------------------- .note.nv.tkinfo           --------------------------
	.section	.note.nv.tkinfo,"",@"SHT_NOTE"
	.sectionflags	@"SHF_NOTE_NV_TKINFO"
	.tkinfo
        /*0018*/ 	.word	0x00000002
        /*0030*/ 	.string	""
        /*0030*/ 	.string	"ptxas"
        /*0030*/ 	.string	"Cuda compilation tools, release 13.0, V13.0.88"
        /*0030*/ 	.string	"Build cuda_13.0.r13.0/compiler.36424714_0"
        /*0030*/ 	.string	"-arch sm_100 -m 64 "



//--------------------- .note.nv.cuinfo           --------------------------
	.section	.note.nv.cuinfo,"",@"SHT_NOTE"
	.sectionflags	@"SHF_NOTE_NV_CUINFO"
        /*0018*/ 	.short	0x0002
        /*001a*/ 	.short	0x0064
        /*001c*/ 	.short	0x0082
	.zero		2


//--------------------- .nv.info                  --------------------------
	.section	.nv.info,"",@"SHT_CUDA_INFO"
	.align	4


	//----- nvinfo : EIATTR_REGCOUNT
	.align		4
        /*0000*/ 	.byte	0x04, 0x2f
        /*0002*/ 	.short	(.L_1 - .L_0)
	.align		4
.L_0:
        /*0004*/ 	.word	index@(_Z6vecAddPKfS0_Pfi)
        /*0008*/ 	.word	0x0000000c


	//----- nvinfo : EIATTR_FRAME_SIZE
	.align		4
.L_1:
        /*000c*/ 	.byte	0x04, 0x11
        /*000e*/ 	.short	(.L_3 - .L_2)
	.align		4
.L_2:
        /*0010*/ 	.word	index@(_Z6vecAddPKfS0_Pfi)
        /*0014*/ 	.word	0x00000000


	//----- nvinfo : EIATTR_REGCOUNT
	.align		4
.L_3:
        /*0018*/ 	.byte	0x04, 0x2f
        /*001a*/ 	.short	(.L_5 - .L_4)
	.align		4
.L_4:
        /*001c*/ 	.word	index@(_Z10matAddBiasPfPKfi)
        /*0020*/ 	.word	0x0000000c


	//----- nvinfo : EIATTR_FRAME_SIZE
	.align		4
.L_5:
        /*0024*/ 	.byte	0x04, 0x11
        /*0026*/ 	.short	(.L_7 - .L_6)
	.align		4
.L_6:
        /*0028*/ 	.word	index@(_Z10matAddBiasPfPKfi)
        /*002c*/ 	.word	0x00000000


	//----- nvinfo : EIATTR_REGCOUNT
	.align		4
.L_7:
        /*0030*/ 	.byte	0x04, 0x2f
        /*0032*/ 	.short	(.L_9 - .L_8)
	.align		4
.L_8:
        /*0034*/ 	.word	index@(_Z14blockReduceSumPKfPfi)
        /*0038*/ 	.word	0x00000010


	//----- nvinfo : EIATTR_FRAME_SIZE
	.align		4
.L_9:
        /*003c*/ 	.byte	0x04, 0x11
        /*003e*/ 	.short	(.L_11 - .L_10)
	.align		4
.L_10:
        /*0040*/ 	.word	index@(_Z14blockReduceSumPKfPfi)
        /*0044*/ 	.word	0x00000000


	//----- nvinfo : EIATTR_REGCOUNT
	.align		4
.L_11:
        /*0048*/ 	.byte	0x04, 0x2f
        /*004a*/ 	.short	(.L_13 - .L_12)
	.align		4
.L_12:
        /*004c*/ 	.word	index@(_Z11matMulTiledILi16EEvPKfS1_Pfi)
        /*0050*/ 	.word	0x00000020


	//----- nvinfo : EIATTR_FRAME_SIZE
	.align		4
.L_13:
        /*0054*/ 	.byte	0x04, 0x11
        /*0056*/ 	.short	(.L_15 - .L_14)
	.align		4
.L_14:
        /*0058*/ 	.word	index@(_Z11matMulTiledILi16EEvPKfS1_Pfi)
        /*005c*/ 	.word	0x00000000


	//----- nvinfo : EIATTR_MIN_STACK_SIZE
	.align		4
.L_15:
        /*0060*/ 	.byte	0x04, 0x12
        /*0062*/ 	.short	(.L_17 - .L_16)
	.align		4
.L_16:
        /*0064*/ 	.word	index@(_Z11matMulTiledILi16EEvPKfS1_Pfi)
        /*0068*/ 	.word	0x00000000


	//----- nvinfo : EIATTR_MIN_STACK_SIZE
	.align		4
.L_17:
        /*006c*/ 	.byte	0x04, 0x12
        /*006e*/ 	.short	(.L_19 - .L_18)
	.align		4
.L_18:
        /*0070*/ 	.word	index@(_Z14blockReduceSumPKfPfi)
        /*0074*/ 	.word	0x00000000


	//----- nvinfo : EIATTR_MIN_STACK_SIZE
	.align		4
.L_19:
        /*0078*/ 	.byte	0x04, 0x12
        /*007a*/ 	.short	(.L_21 - .L_20)
	.align		4
.L_20:
        /*007c*/ 	.word	index@(_Z10matAddBiasPfPKfi)
        /*0080*/ 	.word	0x00000000


	//----- nvinfo : EIATTR_MIN_STACK_SIZE
	.align		4
.L_21:
        /*0084*/ 	.byte	0x04, 0x12
        /*0086*/ 	.short	(.L_23 - .L_22)
	.align		4
.L_22:
        /*0088*/ 	.word	index@(_Z6vecAddPKfS0_Pfi)
        /*008c*/ 	.word	0x00000000
.L_23:


//--------------------- .nv.compat                --------------------------
	.section	.nv.compat,"",@"SHT_CUDA_COMPAT_INFO"
	.align	4
        /*0000*/ 	.byte	0x02, 0x09, 0x00, 0x00, 0x02, 0x02, 0x01, 0x00, 0x02, 0x05, 0x05, 0x00, 0x03, 0x07, 0x01, 0x01
        /*0010*/ 	.byte	0x02, 0x03, 0x00, 0x00, 0x02, 0x06, 0x01, 0x00, 0x04, 0x0b, 0x08, 0x00, 0x09, 0x00, 0x00, 0x00
        /*0020*/ 	.byte	0x00, 0x00, 0x00, 0x00


//--------------------- .nv.info._Z11matMulTiledILi16EEvPKfS1_Pfi --------------------------
	.section	.nv.info._Z11matMulTiledILi16EEvPKfS1_Pfi,"",@"SHT_CUDA_INFO"
	.sectionflags	@""
	.align	4


	//----- nvinfo : EIATTR_CUDA_API_VERSION
	.align		4
        /*0000*/ 	.byte	0x04, 0x37
        /*0002*/ 	.short	(.L_25 - .L_24)
.L_24:
        /*0004*/ 	.word	0x00000082


	//----- nvinfo : EIATTR_KPARAM_INFO
	.align		4
.L_25:
        /*0008*/ 	.byte	0x04, 0x17
        /*000a*/ 	.short	(.L_27 - .L_26)
.L_26:
        /*000c*/ 	.word	0x00000000
        /*0010*/ 	.short	0x0003
        /*0012*/ 	.short	0x0018
        /*0014*/ 	.byte	0x00, 0xf0, 0x11, 0x00


	//----- nvinfo : EIATTR_KPARAM_INFO
	.align		4
.L_27:
        /*0018*/ 	.byte	0x04, 0x17
        /*001a*/ 	.short	(.L_29 - .L_28)
.L_28:
        /*001c*/ 	.word	0x00000000
        /*0020*/ 	.short	0x0002
        /*0022*/ 	.short	0x0010
        /*0024*/ 	.byte	0x00, 0xf5, 0x21, 0x00


	//----- nvinfo : EIATTR_KPARAM_INFO
	.align		4
.L_29:
        /*0028*/ 	.byte	0x04, 0x17
        /*002a*/ 	.short	(.L_31 - .L_30)
.L_30:
        /*002c*/ 	.word	0x00000000
        /*0030*/ 	.short	0x0001
        /*0032*/ 	.short	0x0008
        /*0034*/ 	.byte	0x00, 0xf5, 0x21, 0x00


	//----- nvinfo : EIATTR_KPARAM_INFO
	.align		4
.L_31:
        /*0038*/ 	.byte	0x04, 0x17
        /*003a*/ 	.short	(.L_33 - .L_32)
.L_32:
        /*003c*/ 	.word	0x00000000
        /*0040*/ 	.short	0x0000
        /*0042*/ 	.short	0x0000
        /*0044*/ 	.byte	0x00, 0xf5, 0x21, 0x00


	//----- nvinfo : EIATTR_SPARSE_MMA_MASK
	.align		4
.L_33:
        /*0048*/ 	.byte	0x03, 0x50
        /*004a*/ 	.short	0x0000


	//----- nvinfo : EIATTR_MAXREG_COUNT
	.align		4
        /*004c*/ 	.byte	0x03, 0x1b
        /*004e*/ 	.short	0x00ff


	//----- nvinfo : EIATTR_NUM_BARRIERS
	.align		4
        /*0050*/ 	.byte	0x02, 0x4c
        /*0052*/ 	.byte	0x01
	.zero		1


	//----- nvinfo : EIATTR_MERCURY_ISA_VERSION
	.align		4
        /*0054*/ 	.byte	0x03, 0x5f
        /*0056*/ 	.short	0x0101


	//----- nvinfo : EIATTR_VRC_CTA_INIT_COUNT
	.align		4
        /*0058*/ 	.byte	0x02, 0x4a
	.zero		1
	.zero		1


	//----- nvinfo : EIATTR_EXIT_INSTR_OFFSETS
	.align		4
        /*005c*/ 	.byte	0x04, 0x1c
        /*005e*/ 	.short	(.L_35 - .L_34)


	//   ....[0]....
.L_34:
        /*0060*/ 	.word	0x00000d50


	//   ....[1]....
        /*0064*/ 	.word	0x00000da0


	//----- nvinfo : EIATTR_CBANK_PARAM_SIZE
	.align		4
.L_35:
        /*0068*/ 	.byte	0x03, 0x19
        /*006a*/ 	.short	0x001c


	//----- nvinfo : EIATTR_PARAM_CBANK
	.align		4
        /*006c*/ 	.byte	0x04, 0x0a
        /*006e*/ 	.short	(.L_37 - .L_36)
	.align		4
.L_36:
        /*0070*/ 	.word	index@(.nv.constant0._Z11matMulTiledILi16EEvPKfS1_Pfi)
        /*0074*/ 	.short	0x0380
        /*0076*/ 	.short	0x001c


	//----- nvinfo : EIATTR_SW_WAR
	.align		4
.L_37:
        /*0078*/ 	.byte	0x04, 0x36
        /*007a*/ 	.short	(.L_39 - .L_38)
.L_38:
        /*007c*/ 	.word	0x00000008
.L_39:


//--------------------- .nv.info._Z14blockReduceSumPKfPfi --------------------------
	.section	.nv.info._Z14blockReduceSumPKfPfi,"",@"SHT_CUDA_INFO"
	.sectionflags	@""
	.align	4


	//----- nvinfo : EIATTR_CUDA_API_VERSION
	.align		4
        /*0000*/ 	.byte	0x04, 0x37
        /*0002*/ 	.short	(.L_41 - .L_40)
.L_40:
        /*0004*/ 	.word	0x00000082


	//----- nvinfo : EIATTR_KPARAM_INFO
	.align		4
.L_41:
        /*0008*/ 	.byte	0x04, 0x17
        /*000a*/ 	.short	(.L_43 - .L_42)
.L_42:
        /*000c*/ 	.word	0x00000000
        /*0010*/ 	.short	0x0002
        /*0012*/ 	.short	0x0010
        /*0014*/ 	.byte	0x00, 0xf0, 0x11, 0x00


	//----- nvinfo : EIATTR_KPARAM_INFO
	.align		4
.L_43:
        /*0018*/ 	.byte	0x04, 0x17
        /*001a*/ 	.short	(.L_45 - .L_44)
.L_44:
        /*001c*/ 	.word	0x00000000
        /*0020*/ 	.short	0x0001
        /*0022*/ 	.short	0x0008
        /*0024*/ 	.byte	0x00, 0xf5, 0x21, 0x00


	//----- nvinfo : EIATTR_KPARAM_INFO
	.align		4
.L_45:
        /*0028*/ 	.byte	0x04, 0x17
        /*002a*/ 	.short	(.L_47 - .L_46)
.L_46:
        /*002c*/ 	.word	0x00000000
        /*0030*/ 	.short	0x0000
        /*0032*/ 	.short	0x0000
        /*0034*/ 	.byte	0x00, 0xf5, 0x21, 0x00


	//----- nvinfo : EIATTR_SPARSE_MMA_MASK
	.align		4
.L_47:
        /*0038*/ 	.byte	0x03, 0x50
        /*003a*/ 	.short	0x0000


	//----- nvinfo : EIATTR_MAXREG_COUNT
	.align		4
        /*003c*/ 	.byte	0x03, 0x1b
        /*003e*/ 	.short	0x00ff


	//----- nvinfo : EIATTR_NUM_BARRIERS
	.align		4
        /*0040*/ 	.byte	0x02, 0x4c
        /*0042*/ 	.byte	0x01
	.zero		1


	//----- nvinfo : EIATTR_MERCURY_ISA_VERSION
	.align		4
        /*0044*/ 	.byte	0x03, 0x5f
        /*0046*/ 	.short	0x0101


	//----- nvinfo : EIATTR_VRC_CTA_INIT_COUNT
	.align		4
        /*0048*/ 	.byte	0x02, 0x4a
	.zero		1
	.zero		1


	//----- nvinfo : EIATTR_EXIT_INSTR_OFFSETS
	.align		4
        /*004c*/ 	.byte	0x04, 0x1c
        /*004e*/ 	.short	(.L_49 - .L_48)


	//   ....[0]....
.L_48:
        /*0050*/ 	.word	0x00000280


	//   ....[1]....
        /*0054*/ 	.word	0x00000300


	//----- nvinfo : EIATTR_CBANK_PARAM_SIZE
	.align		4
.L_49:
        /*0058*/ 	.byte	0x03, 0x19
        /*005a*/ 	.short	0x0014


	//----- nvinfo : EIATTR_PARAM_CBANK
	.align		4
        /*005c*/ 	.byte	0x04, 0x0a
        /*005e*/ 	.short	(.L_51 - .L_50)
	.align		4
.L_50:
        /*0060*/ 	.word	index@(.nv.constant0._Z14blockReduceSumPKfPfi)
        /*0064*/ 	.short	0x0380
        /*0066*/ 	.short	0x0014


	//----- nvinfo : EIATTR_SW_WAR
	.align		4
.L_51:
        /*0068*/ 	.byte	0x04, 0x36
        /*006a*/ 	.short	(.L_53 - .L_52)
.L_52:
        /*006c*/ 	.word	0x00000008
.L_53:


//--------------------- .nv.info._Z10matAddBiasPfPKfi --------------------------
	.section	.nv.info._Z10matAddBiasPfPKfi,"",@"SHT_CUDA_INFO"
	.sectionflags	@""
	.align	4


	//----- nvinfo : EIATTR_CUDA_API_VERSION
	.align		4
        /*0000*/ 	.byte	0x04, 0x37
        /*0002*/ 	.short	(.L_55 - .L_54)
.L_54:
        /*0004*/ 	.word	0x00000082


	//----- nvinfo : EIATTR_KPARAM_INFO
	.align		4
.L_55:
        /*0008*/ 	.byte	0x04, 0x17
        /*000a*/ 	.short	(.L_57 - .L_56)
.L_56:
        /*000c*/ 	.word	0x00000000
        /*0010*/ 	.short	0x0002
        /*0012*/ 	.short	0x0010
        /*0014*/ 	.byte	0x00, 0xf0, 0x11, 0x00


	//----- nvinfo : EIATTR_KPARAM_INFO
	.align		4
.L_57:
        /*0018*/ 	.byte	0x04, 0x17
        /*001a*/ 	.short	(.L_59 - .L_58)
.L_58:
        /*001c*/ 	.word	0x00000000
        /*0020*/ 	.short	0x0001
        /*0022*/ 	.short	0x0008
        /*0024*/ 	.byte	0x00, 0xf5, 0x21, 0x00


	//----- nvinfo : EIATTR_KPARAM_INFO
	.align		4
.L_59:
        /*0028*/ 	.byte	0x04, 0x17
        /*002a*/ 	.short	(.L_61 - .L_60)
.L_60:
        /*002c*/ 	.word	0x00000000
        /*0030*/ 	.short	0x0000
        /*0032*/ 	.short	0x0000
        /*0034*/ 	.byte	0x00, 0xf5, 0x21, 0x00


	//----- nvinfo : EIATTR_SPARSE_MMA_MASK
	.align		4
.L_61:
        /*0038*/ 	.byte	0x03, 0x50
        /*003a*/ 	.short	0x0000


	//----- nvinfo : EIATTR_MAXREG_COUNT
	.align		4
        /*003c*/ 	.byte	0x03, 0x1b
        /*003e*/ 	.short	0x00ff


	//----- nvinfo : EIATTR_MERCURY_ISA_VERSION
	.align		4
        /*0040*/ 	.byte	0x03, 0x5f
        /*0042*/ 	.short	0x0101


	//----- nvinfo : EIATTR_VRC_CTA_INIT_COUNT
	.align		4
        /*0044*/ 	.byte	0x02, 0x4a
	.zero		1
	.zero		1


	//----- nvinfo : EIATTR_EXIT_INSTR_OFFSETS
	.align		4
        /*0048*/ 	.byte	0x04, 0x1c
        /*004a*/ 	.short	(.L_63 - .L_62)


	//   ....[0]....
.L_62:
        /*004c*/ 	.word	0x000000c0


	//   ....[1]....
        /*0050*/ 	.word	0x00000170


	//----- nvinfo : EIATTR_CBANK_PARAM_SIZE
	.align		4
.L_63:
        /*0054*/ 	.byte	0x03, 0x19
        /*0056*/ 	.short	0x0014


	//----- nvinfo : EIATTR_PARAM_CBANK
	.align		4
        /*0058*/ 	.byte	0x04, 0x0a
        /*005a*/ 	.short	(.L_65 - .L_64)
	.align		4
.L_64:
        /*005c*/ 	.word	index@(.nv.constant0._Z10matAddBiasPfPKfi)
        /*0060*/ 	.short	0x0380
        /*0062*/ 	.short	0x0014


	//----- nvinfo : EIATTR_SW_WAR
	.align		4
.L_65:
        /*0064*/ 	.byte	0x04, 0x36
        /*0066*/ 	.short	(.L_67 - .L_66)
.L_66:
        /*0068*/ 	.word	0x00000008
.L_67:


//--------------------- .nv.info._Z6vecAddPKfS0_Pfi --------------------------
	.section	.nv.info._Z6vecAddPKfS0_Pfi,"",@"SHT_CUDA_INFO"
	.sectionflags	@""
	.align	4


	//----- nvinfo : EIATTR_CUDA_API_VERSION
	.align		4
        /*0000*/ 	.byte	0x04, 0x37
        /*0002*/ 	.short	(.L_69 - .L_68)
.L_68:
        /*0004*/ 	.word	0x00000082


	//----- nvinfo : EIATTR_KPARAM_INFO
	.align		4
.L_69:
        /*0008*/ 	.byte	0x04, 0x17
        /*000a*/ 	.short	(.L_71 - .L_70)
.L_70:
        /*000c*/ 	.word	0x00000000
        /*0010*/ 	.short	0x0003
        /*0012*/ 	.short	0x0018
        /*0014*/ 	.byte	0x00, 0xf0, 0x11, 0x00


	//----- nvinfo : EIATTR_KPARAM_INFO
	.align		4
.L_71:
        /*0018*/ 	.byte	0x04, 0x17
        /*001a*/ 	.short	(.L_73 - .L_72)
.L_72:
        /*001c*/ 	.word	0x00000000
        /*0020*/ 	.short	0x0002
        /*0022*/ 	.short	0x0010
        /*0024*/ 	.byte	0x00, 0xf5, 0x21, 0x00


	//----- nvinfo : EIATTR_KPARAM_INFO
	.align		4
.L_73:
        /*0028*/ 	.byte	0x04, 0x17
        /*002a*/ 	.short	(.L_75 - .L_74)
.L_74:
        /*002c*/ 	.word	0x00000000
        /*0030*/ 	.short	0x0001
        /*0032*/ 	.short	0x0008
        /*0034*/ 	.byte	0x00, 0xf5, 0x21, 0x00


	//----- nvinfo : EIATTR_KPARAM_INFO
	.align		4
.L_75:
        /*0038*/ 	.byte	0x04, 0x17
        /*003a*/ 	.short	(.L_77 - .L_76)
.L_76:
        /*003c*/ 	.word	0x00000000
        /*0040*/ 	.short	0x0000
        /*0042*/ 	.short	0x0000
        /*0044*/ 	.byte	0x00, 0xf5, 0x21, 0x00


	//----- nvinfo : EIATTR_SPARSE_MMA_MASK
	.align		4
.L_77:
        /*0048*/ 	.byte	0x03, 0x50
        /*004a*/ 	.short	0x0000


	//----- nvinfo : EIATTR_MAXREG_COUNT
	.align		4
        /*004c*/ 	.byte	0x03, 0x1b
        /*004e*/ 	.short	0x00ff


	//----- nvinfo : EIATTR_MERCURY_ISA_VERSION
	.align		4
        /*0050*/ 	.byte	0x03, 0x5f
        /*0052*/ 	.short	0x0101


	//----- nvinfo : EIATTR_VRC_CTA_INIT_COUNT
	.align		4
        /*0054*/ 	.byte	0x02, 0x4a
	.zero		1
	.zero		1


	//----- nvinfo : EIATTR_EXIT_INSTR_OFFSETS
	.align		4
        /*0058*/ 	.byte	0x04, 0x1c
        /*005a*/ 	.short	(.L_79 - .L_78)


	//   ....[0]....
.L_78:
        /*005c*/ 	.word	0x00000070


	//   ....[1]....
        /*0060*/ 	.word	0x00000130


	//----- nvinfo : EIATTR_CBANK_PARAM_SIZE
	.align		4
.L_79:
        /*0064*/ 	.byte	0x03, 0x19
        /*0066*/ 	.short	0x001c


	//----- nvinfo : EIATTR_PARAM_CBANK
	.align		4
        /*0068*/ 	.byte	0x04, 0x0a
        /*006a*/ 	.short	(.L_81 - .L_80)
	.align		4
.L_80:
        /*006c*/ 	.word	index@(.nv.constant0._Z6vecAddPKfS0_Pfi)
        /*0070*/ 	.short	0x0380
        /*0072*/ 	.short	0x001c


	//----- nvinfo : EIATTR_SW_WAR
	.align		4
.L_81:
        /*0074*/ 	.byte	0x04, 0x36
        /*0076*/ 	.short	(.L_83 - .L_82)
.L_82:
        /*0078*/ 	.word	0x00000008
.L_83:


//--------------------- .nv.callgraph             --------------------------
	.section	.nv.callgraph,"",@"SHT_CUDA_CALLGRAPH"
	.align	4
	.sectionentsize	8
	.align		4
        /*0000*/ 	.word	0x00000000
	.align		4
        /*0004*/ 	.word	0xffffffff
	.align		4
        /*0008*/ 	.word	0x00000000
	.align		4
        /*000c*/ 	.word	0xfffffffe
	.align		4
        /*0010*/ 	.word	0x00000000
	.align		4
        /*0014*/ 	.word	0xfffffffd
	.align		4
        /*0018*/ 	.word	0x00000000
	.align		4
        /*001c*/ 	.word	0xfffffffc


//--------------------- .text._Z11matMulTiledILi16EEvPKfS1_Pfi --------------------------
	.section	.text._Z11matMulTiledILi16EEvPKfS1_Pfi,"ax",@progbits
	.align	128
        .global         _Z11matMulTiledILi16EEvPKfS1_Pfi
        .type           _Z11matMulTiledILi16EEvPKfS1_Pfi,@function
        .size           _Z11matMulTiledILi16EEvPKfS1_Pfi,(.L_x_9 - _Z11matMulTiledILi16EEvPKfS1_Pfi)
        .other          _Z11matMulTiledILi16EEvPKfS1_Pfi,@"STO_CUDA_ENTRY STV_DEFAULT"
_Z11matMulTiledILi16EEvPKfS1_Pfi:
.text._Z11matMulTiledILi16EEvPKfS1_Pfi:
[----:B------:R-:W-:Y:S01]  /*0000*/  LDC R1, c[0x0][0x37c] ;  /* 0x0000df00ff017b82 */ /* 0x000fe20000000800 */
[----:B------:R-:W0:Y:S01]  /*0010*/  LDCU UR4, c[0x0][0x398] ;  /* 0x00007300ff0477ac */ /* 0x000e220008000800 */
[----:B------:R-:W1:Y:S01]  /*0020*/  S2R R13, SR_TID.Y ;  /* 0x00000000000d7919 */ /* 0x000e620000002200 */
[----:B------:R-:W-:Y:S01]  /*0030*/  HFMA2 R7, -RZ, RZ, 0, 0 ;  /* 0x00000000ff077431 */ /* 0x000fe200000001ff */
[----:B------:R-:W2:Y:S01]  /*0040*/  LDCU.64 UR8, c[0x0][0x358] ;  /* 0x00006b00ff0877ac */ /* 0x000ea20008000a00 */
[----:B------:R-:W1:Y:S01]  /*0050*/  S2R R2, SR_CTAID.Y ;  /* 0x0000000000027919 */ /* 0x000e620000002600 */
[----:B------:R-:W3:Y:S01]  /*0060*/  S2R R12, SR_TID.X ;  /* 0x00000000000c7919 */ /* 0x000ee20000002100 */
[----:B------:R-:W3:Y:S01]  /*0070*/  S2R R6, SR_CTAID.X ;  /* 0x0000000000067919 */ /* 0x000ee20000002500 */
[----:B0-----:R-:W-:-:S04]  /*0080*/  MOV R0, UR4 ;  /* 0x0000000400007c02 */ /* 0x001fc80008000f00 */
[----:B------:R-:W-:Y:S02]  /*0090*/  ISETP.GE.AND P0, PT, R0, 0x1, PT ;  /* 0x000000010000780c */ /* 0x000fe40003f06270 */
[----:B-1----:R-:W-:Y:S02]  /*00a0*/  LEA R3, R2, R13, 0x4 ;  /* 0x0000000d02037211 */ /* 0x002fe400078e20ff */
[----:B---3--:R-:W-:-:S09]  /*00b0*/  LEA R2, R6, R12, 0x4 ;  /* 0x0000000c06027211 */ /* 0x008fd200078e20ff */
[----:B--2---:R-:W-:Y:S05]  /*00c0*/  @!P0 BRA `(.L_x_0) ;  /* 0x0000000c00188947 */ /* 0x004fea0003800000 */
[----:B------:R-:W0:Y:S01]  /*00d0*/  S2UR UR6, SR_CgaCtaId ;  /* 0x00000000000679c3 */ /* 0x000e220000008800 */
[----:B------:R-:W-:Y:S01]  /*00e0*/  UMOV UR4, 0x400 ;  /* 0x0000040000047882 */ /* 0x000fe20000000000 */
[C---:B------:R-:W-:Y:S01]  /*00f0*/  ISETP.GE.U32.AND P0, PT, R0.reuse, 0x11, PT ;  /* 0x000000110000780c */ /* 0x040fe20003f06070 */
[----:B------:R-:W-:Y:S01]  /*0100*/  UIADD3 UR5, UPT, UPT, UR4, 0x400, URZ ;  /* 0x0000040004057890 */ /* 0x000fe2000fffe0ff */
[----:B------:R-:W-:Y:S02]  /*0110*/  IADD3 R20, PT, PT, R0, -0x1, RZ ;  /* 0xffffffff00147810 */ /* 0x000fe40007ffe0ff */
[----:B------:R-:W-:Y:S01]  /*0120*/  MOV R7, RZ ;  /* 0x000000ff00077202 */ /* 0x000fe20000000f00 */
[----:B0-----:R-:W-:Y:S02]  /*0130*/  ULEA UR4, UR6, UR4, 0x18 ;  /* 0x0000000406047291 */ /* 0x001fe4000f8ec0ff */
[----:B------:R-:W-:-:S04]  /*0140*/  ULEA UR5, UR6, UR5, 0x18 ;  /* 0x0000000506057291 */ /* 0x000fc8000f8ec0ff */
[C---:B------:R-:W-:Y:S01]  /*0150*/  LEA R17, R13.reuse, UR4, 0x6 ;  /* 0x000000040d117c11 */ /* 0x040fe2000f8e30ff */
[----:B------:R-:W-:Y:S01]  /*0160*/  UMOV UR4, URZ ;  /* 0x000000ff00047c82 */ /* 0x000fe20008000000 */
[C---:B------:R-:W-:Y:S02]  /*0170*/  LEA R16, R12.reuse, UR5, 0x2 ;  /* 0x000000050c107c11 */ /* 0x040fe4000f8e10ff */
[----:B------:R-:W-:Y:S02]  /*0180*/  LEA R24, R12, R17, 0x2 ;  /* 0x000000110c187211 */ /* 0x000fe400078e10ff */
[----:B------:R-:W-:Y:S01]  /*0190*/  LEA R22, R13, R16, 0x6 ;  /* 0x000000100d167211 */ /* 0x000fe200078e30ff */
[----:B------:R-:W-:Y:S06]  /*01a0*/  @!P0 BRA `(.L_x_1) ;  /* 0x0000000400f88947 */ /* 0x000fec0003800000 */
[C---:B------:R-:W-:Y:S01]  /*01b0*/  IADD3 R5, PT, PT, R13.reuse, 0x10, RZ ;  /* 0x000000100d057810 */ /* 0x040fe20007ffe0ff */
[-CC-:B------:R-:W-:Y:S01]  /*01c0*/  IMAD R21, R13, R0.reuse, R12.reuse ;  /* 0x000000000d157224 */ /* 0x180fe200078e020c */
[----:B------:R-:W-:Y:S01]  /*01d0*/  LEA.HI R4, R20, 0x1, RZ, 0x1c ;  /* 0x0000000114047811 */ /* 0x000fe200078fe0ff */
[CCC-:B------:R-:W-:Y:S01]  /*01e0*/  IMAD R18, R3.reuse, R0.reuse, R12.reuse ;  /* 0x0000000003127224 */ /* 0x1c0fe200078e020c */
[-C--:B------:R-:W-:Y:S01]  /*01f0*/  ISETP.GE.U32.AND P0, PT, R3, R0.reuse, PT ;  /* 0x000000000300720c */ /* 0x080fe20003f06070 */
[----:B------:R-:W-:Y:S01]  /*0200*/  IMAD R5, R5, R0, R12 ;  /* 0x0000000005057224 */ /* 0x000fe200078e020c */
[----:B------:R-:W-:Y:S01]  /*0210*/  LOP3.LUT R4, R4, 0x1ffffffe, RZ, 0xc0, !PT ;  /* 0x1ffffffe04047812 */ /* 0x000fe200078ec0ff */
[----:B------:R-:W-:Y:S01]  /*0220*/  UMOV UR4, 0x10 ;  /* 0x0000001000047882 */ /* 0x000fe20000000000 */
[C---:B------:R-:W-:Y:S02]  /*0230*/  LEA R21, R6.reuse, R21, 0x4 ;  /* 0x0000001506157211 */ /* 0x040fe400078e20ff */
[----:B------:R-:W-:-:S02]  /*0240*/  LEA R23, R6, R5, 0x4 ;  /* 0x0000000506177211 */ /* 0x000fc400078e20ff */
[----:B------:R-:W-:Y:S02]  /*0250*/  MOV R7, RZ ;  /* 0x000000ff00077202 */ /* 0x000fe40000000f00 */
[----:B------:R-:W-:Y:S02]  /*0260*/  MOV R19, R12 ;  /* 0x0000000c00137202 */ /* 0x000fe40000000f00 */
[----:B------:R-:W-:Y:S02]  /*0270*/  MOV R15, R13 ;  /* 0x0000000d000f7202 */ /* 0x000fe40000000f00 */
[----:B------:R-:W-:-:S07]  /*0280*/  IADD3 R14, PT, PT, -R4, RZ, RZ ;  /* 0x000000ff040e7210 */ /* 0x000fce0007ffe1ff */
.L_x_2:
[----:B------:R-:W0:Y:S01]  /*0290*/  LDC R0, c[0x0][0x398] ;  /* 0x0000e600ff007b82 */ /* 0x000e220000000800 */
[----:B------:R-:W-:Y:S01]  /*02a0*/  VIMNMX R5, PT, PT, R2, R15, !PT ;  /* 0x0000000f02057248 */ /* 0x000fe20007fe0100 */
[----:B------:R-:W-:Y:S01]  /*02b0*/  HFMA2 R6, -RZ, RZ, 0, 0 ;  /* 0x00000000ff067431 */ /* 0x000fe200000001ff */
[----:B------:R-:W-:-:S05]  /*02c0*/  MOV R29, RZ ;  /* 0x000000ff001d7202 */ /* 0x000fca0000000f00 */
[----:B------:R-:W1:Y:S01]  /*02d0*/  LDC.64 R26, c[0x0][0x380] ;  /* 0x0000e000ff1a7b82 */ /* 0x000e620000000a00 */
[-C--:B0-----:R-:W-:Y:S02]  /*02e0*/  ISETP.GE.AND P2, PT, R5, R0.reuse, PT ;  /* 0x000000000500720c */ /* 0x081fe40003f46270 */
[----:B------:R-:W-:Y:S01]  /*02f0*/  ISETP.GE.OR P1, PT, R19, R0, P0 ;  /* 0x000000001300720c */ /* 0x000fe20000726670 */
[----:B-1----:R-:W-:-:S10]  /*0300*/  IMAD.WIDE R26, R18, 0x4, R26 ;  /* 0x00000004121a7825 */ /* 0x002fd400078e021a */
[----:B------:R-:W0:Y:S02]  /*0310*/  @!P2 LDC.64 R4, c[0x0][0x388] ;  /* 0x0000e200ff04ab82 */ /* 0x000e240000000a00 */
[----:B------:R-:W2:Y:S01]  /*0320*/  @!P1 LDG.E R29, desc[UR8][R26.64] ;  /* 0x000000081a1d9981 */ /* 0x000ea2000c1e1900 */
[----:B0-----:R-:W-:-:S05]  /*0330*/  @!P2 IMAD.WIDE R4, R21, 0x4, R4 ;  /* 0x000000041504a825 */ /* 0x001fca00078e0204 */
[----:B------:R-:W3:Y:S04]  /*0340*/  @!P2 LDG.E R6, desc[UR8][R4.64] ;  /* 0x000000080406a981 */ /* 0x000ee8000c1e1900 */
[----:B--2---:R-:W-:Y:S04]  /*0350*/  STS [R24], R29 ;  /* 0x0000001d18007388 */ /* 0x004fe80000000800 */
[----:B---3--:R-:W-:Y:S01]  /*0360*/  STS [R22], R6 ;  /* 0x0000000616007388 */ /* 0x008fe20000000800 */
[----:B------:R-:W-:Y:S06]  /*0370*/  BAR.SYNC.DEFER_BLOCKING 0x0 ;  /* 0x0000000000007b1d */ /* 0x000fec0000010000 */
[----:B------:R-:W-:Y:S04]  /*0380*/  LDS R28, [R16] ;  /* 0x00000000101c7984 */ /* 0x000fe80000000800 */
[----:B------:R-:W0:Y:S04]  /*0390*/  LDS.128 R8, [R17] ;  /* 0x0000000011087984 */ /* 0x000e280000000c00 */
[----:B------:R-:W1:Y:S04]  /*03a0*/  LDS R5, [R16+0x40] ;  /* 0x0000400010057984 */ /* 0x000e680000000800 */
[----:B------:R-:W2:Y:S04]  /*03b0*/  LDS R25, [R16+0x80] ;  /* 0x0000800010197984 */ /* 0x000ea80000000800 */
[----:B------:R-:W-:Y:S01]  /*03c0*/  LDS R29, [R16+0x140] ;  /* 0x00014000101d7984 */ /* 0x000fe20000000800 */
[----:B0-----:R-:W-:-:S03]  /*03d0*/  FFMA R28, R8, R28, R7 ;  /* 0x0000001c081c7223 */ /* 0x001fc60000000007 */
[----:B------:R-:W0:Y:S01]  /*03e0*/  LDS R8, [R16+0xc0] ;  /* 0x0000c00010087984 */ /* 0x000e220000000800 */
[----:B-1----:R-:W-:-:S03]  /*03f0*/  FFMA R28, R5, R9, R28 ;  /* 0x00000009051c7223 */ /* 0x002fc6000000001c */
[----:B------:R-:W-:Y:S04]  /*0400*/  LDS R9, [R16+0x100] ;  /* 0x0001000010097984 */ /* 0x000fe80000000800 */
[----:B------:R-:W1:Y:S01]  /*0410*/  LDS.128 R4, [R17+0x10] ;  /* 0x0000100011047984 */ /* 0x000e620000000c00 */
[----:B--2---:R-:W-:-:S04]  /*0420*/  FFMA R25, R25, R10, R28 ;  /* 0x0000000a19197223 */ /* 0x004fc8000000001c */
[----:B0-----:R-:W-:Y:S02]  /*0430*/  FFMA R25, R8, R11, R25 ;  /* 0x0000000b08197223 */ /* 0x001fe40000000019 */
[----:B------:R-:W0:Y:S02]  /*0440*/  LDS R11, [R16+0x180] ;  /* 0x00018000100b7984 */ /* 0x000e240000000800 */
[----:B-1----:R-:W-:Y:S02]  /*0450*/  FFMA R8, R4, R9, R25 ;  /* 0x0000000904087223 */ /* 0x002fe40000000019 */
[----:B------:R-:W1:Y:S02]  /*0460*/  LDS R4, [R16+0x1c0] ;  /* 0x0001c00010047984 */ /* 0x000e640000000800 */
[----:B------:R-:W-:Y:S02]  /*0470*/  FFMA R8, R29, R5, R8 ;  /* 0x000000051d087223 */ /* 0x000fe40000000008 */
[----:B------:R-:W-:Y:S04]  /*0480*/  LDS R5, [R16+0x200] ;  /* 0x0002000010057984 */ /* 0x000fe80000000800 */
[----:B------:R-:W-:Y:S01]  /*0490*/  LDS R29, [R16+0x240] ;  /* 0x00024000101d7984 */ /* 0x000fe20000000800 */
[----:B0-----:R-:W-:-:S03]  /*04a0*/  FFMA R25, R11, R6, R8 ;  /* 0x000000060b197223 */ /* 0x001fc60000000008 */
[----:B------:R-:W0:Y:S01]  /*04b0*/  LDS.128 R8, [R17+0x20] ;  /* 0x0000200011087984 */ /* 0x000e220000000c00 */
[----:B-1----:R-:W-:-:S03]  /*04c0*/  FFMA R25, R4, R7, R25 ;  /* 0x0000000704197223 */ /* 0x002fc60000000019 */
[----:B------:R-:W1:Y:S01]  /*04d0*/  LDS R7, [R16+0x280] ;  /* 0x0002800010077984 */ /* 0x000e620000000800 */
[----:B0-----:R-:W-:-:S03]  /*04e0*/  FFMA R4, R8, R5, R25 ;  /* 0x0000000508047223 */ /* 0x001fc60000000019 */
[----:B------:R-:W0:Y:S01]  /*04f0*/  LDS R8, [R16+0x2c0] ;  /* 0x0002c00010087984 */ /* 0x000e220000000800 */
[----:B------:R-:W-:-:S03]  /*0500*/  FFMA R4, R29, R9, R4 ;  /* 0x000000091d047223 */ /* 0x000fc60000000004 */
[----:B------:R-:W-:Y:S01]  /*0510*/  LDS R9, [R16+0x300] ;  /* 0x0003000010097984 */ /* 0x000fe20000000800 */
[----:B-1----:R-:W-:-:S03]  /*0520*/  FFMA R25, R7, R10, R4 ;  /* 0x0000000a07197223 */ /* 0x002fc60000000004 */
[----:B------:R-:W1:Y:S01]  /*0530*/  LDS.128 R4, [R17+0x30] ;  /* 0x0000300011047984 */ /* 0x000e620000000c00 */
[----:B------:R-:W-:Y:S02]  /*0540*/  HFMA2 R29, -RZ, RZ, 0, 0 ;  /* 0x00000000ff1d7431 */ /* 0x000fe400000001ff */
[----:B0-----:R-:W-:Y:S01]  /*0550*/  FFMA R11, R8, R11, R25 ;  /* 0x0000000b080b7223 */ /* 0x001fe20000000019 */
[----:B------:R-:W-:-:S04]  /*0560*/  IADD3 R25, PT, PT, R19, 0x10, RZ ;  /* 0x0000001013197810 */ /* 0x000fc80007ffe0ff */
[----:B------:R-:W-:Y:S02]  /*0570*/  ISETP.GE.OR P1, PT, R25, R0, P0 ;  /* 0x000000001900720c */ /* 0x000fe40000726670 */
[----:B------:R-:W0:Y:S01]  /*0580*/  LDS R25, [R16+0x340] ;  /* 0x0003400010197984 */ /* 0x000e220000000800 */
[----:B-1----:R-:W-:-:S03]  /*0590*/  FFMA R10, R4, R9, R11 ;  /* 0x00000009040a7223 */ /* 0x002fc6000000000b */
[----:B------:R-:W1:Y:S04]  /*05a0*/  LDS R11, [R16+0x380] ;  /* 0x00038000100b7984 */ /* 0x000e680000000800 */
[----:B------:R-:W2:Y:S01]  /*05b0*/  LDS R4, [R16+0x3c0] ;  /* 0x0003c00010047984 */ /* 0x000ea20000000800 */
[----:B------:R-:W-:Y:S06]  /*05c0*/  BAR.SYNC.DEFER_BLOCKING 0x0 ;  /* 0x0000000000007b1d */ /* 0x000fec0000010000 */
[----:B------:R-:W3:Y:S01]  /*05d0*/  @!P1 LDG.E R29, desc[UR8][R26.64+0x40] ;  /* 0x000040081a1d9981 */ /* 0x000ee2000c1e1900 */
[----:B------:R-:W-:-:S04]  /*05e0*/  VIADDMNMX R9, R15, 0x10, R2, !PT ;  /* 0x000000100f097846 */ /* 0x000fc80007800102 */
[----:B------:R-:W-:-:S13]  /*05f0*/  ISETP.GE.AND P1, PT, R9, R0, PT ;  /* 0x000000000900720c */ /* 0x000fda0003f26270 */
[----:B------:R-:W4:Y:S01]  /*0600*/  @!P1 LDC.64 R8, c[0x0][0x388] ;  /* 0x0000e200ff089b82 */ /* 0x000f220000000a00 */
[----:B---3--:R4:W-:Y:S02]  /*0610*/  STS [R24], R29 ;  /* 0x0000001d18007388 */ /* 0x0089e40000000800 */
[----:B----4-:R-:W-:Y:S01]  /*0620*/  @!P1 IMAD.WIDE R28, R23, 0x4, R8 ;  /* 0x00000004171c9825 */ /* 0x010fe200078e0208 */
[----:B------:R-:W-:-:S06]  /*0630*/  MOV R9, RZ ;  /* 0x000000ff00097202 */ /* 0x000fcc0000000f00 */
[----:B------:R-:W3:Y:S01]  /*0640*/  @!P1 LDG.E R9, desc[UR8][R28.64] ;  /* 0x000000081c099981 */ /* 0x000ee2000c1e1900 */
[----:B0-----:R-:W-:-:S04]  /*0650*/  FFMA R10, R25, R5, R10 ;  /* 0x00000005190a7223 */ /* 0x001fc8000000000a */
[----:B-1----:R-:W-:-:S04]  /*0660*/  FFMA R27, R11, R6, R10 ;  /* 0x000000060b1b7223 */ /* 0x002fc8000000000a */
[----:B--2---:R-:W-:Y:S01]  /*0670*/  FFMA R7, R4, R7, R27 ;  /* 0x0000000704077223 */ /* 0x004fe2000000001b */
[----:B------:R-:W-:-:S04]  /*0680*/  IADD3 R14, PT, PT, R14, 0x2, RZ ;  /* 0x000000020e0e7810 */ /* 0x000fc80007ffe0ff */
[----:B------:R-:W-:Y:S01]  /*0690*/  ISETP.NE.AND P1, PT, R14, RZ, PT ;  /* 0x000000ff0e00720c */ /* 0x000fe20003f25270 */
[----:B------:R-:W-:Y:S01]  /*06a0*/  UIADD3 UR4, UPT, UPT, UR4, 0x20, URZ ;  /* 0x0000002004047890 */ /* 0x000fe2000fffe0ff */
[----:B------:R-:W-:Y:S02]  /*06b0*/  IADD3 R15, PT, PT, R15, 0x20, RZ ;  /* 0x000000200f0f7810 */ /* 0x000fe40007ffe0ff */
[----:B------:R-:W-:Y:S02]  /*06c0*/  IADD3 R19, PT, PT, R19, 0x20, RZ ;  /* 0x0000002013137810 */ /* 0x000fe40007ffe0ff */
[----:B------:R-:W-:Y:S02]  /*06d0*/  IADD3 R18, PT, PT, R18, 0x20, RZ ;  /* 0x0000002012127810 */ /* 0x000fe40007ffe0ff */
[C---:B------:R-:W-:Y:S02]  /*06e0*/  LEA R21, R0.reuse, R21, 0x5 ;  /* 0x0000001500157211 */ /* 0x040fe400078e28ff */
[----:B------:R-:W-:Y:S01]  /*06f0*/  LEA R23, R0, R23, 0x5 ;  /* 0x0000001700177211 */ /* 0x000fe200078e28ff */
[----:B---3--:R-:W-:Y:S01]  /*0700*/  STS [R22], R9 ;  /* 0x0000000916007388 */ /* 0x008fe20000000800 */
[----:B------:R-:W-:Y:S06]  /*0710*/  BAR.SYNC.DEFER_BLOCKING 0x0 ;  /* 0x0000000000007b1d */ /* 0x000fec0000010000 */
[----:B------:R-:W-:Y:S04]  /*0720*/  LDS R5, [R16] ;  /* 0x0000000010057984 */ /* 0x000fe80000000800 */
[----:B------:R-:W0:Y:S04]  /*0730*/  LDS.128 R8, [R17] ;  /* 0x0000000011087984 */ /* 0x000e280000000c00 */
[----:B------:R-:W1:Y:S04]  /*0740*/  LDS R6, [R16+0x40] ;  /* 0x0000400010067984 */ /* 0x000e680000000800 */
[----:B------:R-:W2:Y:S04]  /*0750*/  LDS R25, [R16+0x80] ;  /* 0x0000800010197984 */ /* 0x000ea80000000800 */
[----:B------:R-:W3:Y:S04]  /*0760*/  LDS R26, [R16+0xc0] ;  /* 0x0000c000101a7984 */ /* 0x000ee80000000800 */
[----:B------:R-:W-:Y:S01]  /*0770*/  LDS R29, [R16+0x140] ;  /* 0x00014000101d7984 */ /* 0x000fe20000000800 */
[----:B0-----:R-:W-:-:S04]  /*0780*/  FFMA R8, R8, R5, R7 ;  /* 0x0000000508087223 */ /* 0x001fc80000000007 */
[----:B-1----:R-:W-:Y:S02]  /*0790*/  FFMA R6, R6, R9, R8 ;  /* 0x0000000906067223 */ /* 0x002fe40000000008 */
[----:B------:R-:W-:Y:S02]  /*07a0*/  LDS R9, [R16+0x100] ;  /* 0x0001000010097984 */ /* 0x000fe40000000800 */
[----:B--2---:R-:W-:Y:S02]  /*07b0*/  FFMA R27, R25, R10, R6 ;  /* 0x0000000a191b7223 */ /* 0x004fe40000000006 */
[----:B------:R-:W0:Y:S04]  /*07c0*/  LDS.128 R4, [R17+0x10] ;  /* 0x0000100011047984 */ /* 0x000e280000000c00 */
[----:B------:R-:W1:Y:S01]  /*07d0*/  LDS R25, [R16+0x180] ;  /* 0x0001800010197984 */ /* 0x000e620000000800 */
[----:B---3--:R-:W-:-:S03]  /*07e0*/  FFMA R11, R26, R11, R27 ;  /* 0x0000000b1a0b7223 */ /* 0x008fc6000000001b */
[----:B------:R-:W2:Y:S01]  /*07f0*/  LDS R26, [R16+0x1c0] ;  /* 0x0001c000101a7984 */ /* 0x000ea20000000800 */
[----:B0-----:R-:W-:-:S03]  /*0800*/  FFMA R4, R4, R9, R11 ;  /* 0x0000000904047223 */ /* 0x001fc6000000000b */
[----:B------:R-:W-:Y:S01]  /*0810*/  LDS.128 R8, [R17+0x20] ;  /* 0x0000200011087984 */ /* 0x000fe20000000c00 */
[----:B------:R-:W-:-:S03]  /*0820*/  FFMA R4, R29, R5, R4 ;  /* 0x000000051d047223 */ /* 0x000fc60000000004 */
[----:B------:R-:W0:Y:S04]  /*0830*/  LDS R5, [R16+0x200] ;  /* 0x0002000010057984 */ /* 0x000e280000000800 */
[----:B------:R-:W3:Y:S01]  /*0840*/  LDS R29, [R16+0x240] ;  /* 0x00024000101d7984 */ /* 0x000ee20000000800 */
[----:B-1----:R-:W-:-:S03]  /*0850*/  FFMA R27, R25, R6, R4 ;  /* 0x00000006191b7223 */ /* 0x002fc60000000004 */
[----:B------:R-:W1:Y:S01]  /*0860*/  LDS R25, [R16+0x280] ;  /* 0x0002800010197984 */ /* 0x000e620000000800 */
[----:B--2---:R-:W-:-:S03]  /*0870*/  FFMA R7, R26, R7, R27 ;  /* 0x000000071a077223 */ /* 0x004fc6000000001b */
[----:B------:R-:W2:Y:S04]  /*0880*/  LDS R26, [R16+0x2c0] ;  /* 0x0002c000101a7984 */ /* 0x000ea80000000800 */
[----:B------:R-:W-:Y:S01]  /*0890*/  LDS R27, [R16+0x340] ;  /* 0x00034000101b7984 */ /* 0x000fe20000000800 */
[----:B0-----:R-:W-:-:S03]  /*08a0*/  FFMA R8, R8, R5, R7 ;  /* 0x0000000508087223 */ /* 0x001fc60000000007 */
[----:B------:R-:W-:Y:S01]  /*08b0*/  LDS.128 R4, [R17+0x30] ;  /* 0x0000300011047984 */ /* 0x000fe20000000c00 */
[----:B---3--:R-:W-:-:S03]  /*08c0*/  FFMA R8, R29, R9, R8 ;  /* 0x000000091d087223 */ /* 0x008fc60000000008 */
[----:B------:R-:W0:Y:S01]  /*08d0*/  LDS R9, [R16+0x300] ;  /* 0x0003000010097984 */ /* 0x000e220000000800 */
[----:B-1----:R-:W-:-:S03]  /*08e0*/  FFMA R25, R25, R10, R8 ;  /* 0x0000000a19197223 */ /* 0x002fc60000000008 */
[----:B------:R-:W1:Y:S01]  /*08f0*/  LDS R8, [R16+0x380] ;  /* 0x0003800010087984 */ /* 0x000e620000000800 */
[----:B--2---:R-:W-:-:S03]  /*0900*/  FFMA R11, R26, R11, R25 ;  /* 0x0000000b1a0b7223 */ /* 0x004fc60000000019 */
[----:B------:R-:W2:Y:S01]  /*0910*/  LDS R25, [R16+0x3c0] ;  /* 0x0003c00010197984 */ /* 0x000ea20000000800 */
[----:B0-----:R-:W-:-:S04]  /*0920*/  FFMA R4, R4, R9, R11 ;  /* 0x0000000904047223 */ /* 0x001fc8000000000b */
[----:B------:R-:W-:-:S04]  /*0930*/  FFMA R5, R27, R5, R4 ;  /* 0x000000051b057223 */ /* 0x000fc80000000004 */
[----:B-1----:R-:W-:-:S04]  /*0940*/  FFMA R6, R8, R6, R5 ;  /* 0x0000000608067223 */ /* 0x002fc80000000005 */
[----:B--2---:R-:W-:Y:S01]  /*0950*/  FFMA R7, R25, R7, R6 ;  /* 0x0000000719077223 */ /* 0x004fe20000000006 */
[----:B------:R-:W-:Y:S06]  /*0960*/  BAR.SYNC.DEFER_BLOCKING 0x0 ;  /* 0x0000000000007b1d */ /* 0x000fec0000010000 */
[----:B------:R-:W-:Y:S05]  /*0970*/  @P1 BRA `(.L_x_2) ;  /* 0xfffffff800441947 */ /* 0x000fea000383ffff */
[----:B------:R-:W-:-:S12]  /*0980*/  UIADD3 UR4, UPT, UPT, UR4, -0x10, URZ ;  /* 0xfffffff004047890 */ /* 0x000fd8000fffe0ff */
.L_x_1:
[----:B------:R-:W-:-:S13]  /*0990*/  LOP3.LUT P0, RZ, R20, 0x10, RZ, 0xc0, !PT ;  /* 0x0000001014ff7812 */ /* 0x000fda000780c0ff */
[----:B------:R-:W-:Y:S05]  /*09a0*/  @P0 BRA `(.L_x_0) ;  /* 0x0000000000e00947 */ /* 0x000fea0003800000 */
[----:B------:R-:W-:Y:S01]  /*09b0*/  IADD3 R11, PT, PT, R12, UR4, RZ ;  /* 0x000000040c0b7c10 */ /* 0x000fe2000fffe0ff */
[----:B------:R-:W-:Y:S01]  /*09c0*/  HFMA2 R21, -RZ, RZ, 0, 0 ;  /* 0x00000000ff157431 */ /* 0x000fe200000001ff */
[----:B------:R-:W-:Y:S02]  /*09d0*/  IADD3 R13, PT, PT, R13, UR4, RZ ;  /* 0x000000040d0d7c10 */ /* 0x000fe4000fffe0ff */
[-C--:B------:R-:W-:Y:S02]  /*09e0*/  ISETP.GE.AND P0, PT, R11, R0.reuse, PT ;  /* 0x000000000b00720c */ /* 0x080fe40003f06270 */
[----:B------:R-:W-:Y:S02]  /*09f0*/  VIMNMX R5, PT, PT, R2, R13, !PT ;  /* 0x0000000d02057248 */ /* 0x000fe40007fe0100 */
[-C--:B------:R-:W-:Y:S02]  /*0a00*/  ISETP.GE.U32.OR P0, PT, R3, R0.reuse, P0 ;  /* 0x000000000300720c */ /* 0x080fe40000706470 */
[----:B------:R-:W-:-:S02]  /*0a10*/  ISETP.GE.AND P1, PT, R5, R0, PT ;  /* 0x000000000500720c */ /* 0x000fc40003f26270 */
[----:B------:R-:W-:-:S09]  /*0a20*/  MOV R23, RZ ;  /* 0x000000ff00177202 */ /* 0x000fd20000000f00 */
[----:B------:R-:W0:Y:S01]  /*0a30*/  @!P0 LDC.64 R8, c[0x0][0x380] ;  /* 0x0000e000ff088b82 */ /* 0x000e220000000a00 */
[-C--:B------:R-:W-:Y:S02]  /*0a40*/  @!P0 IMAD R11, R3, R0.reuse, R11 ;  /* 0x00000000030b8224 */ /* 0x080fe400078e020b */
[----:B------:R-:W-:-:S05]  /*0a50*/  @!P1 IMAD R13, R13, R0, R2 ;  /* 0x000000000d0d9224 */ /* 0x000fca00078e0202 */
[----:B------:R-:W1:Y:S01]  /*0a60*/  @!P1 LDC.64 R4, c[0x0][0x388] ;  /* 0x0000e200ff049b82 */ /* 0x000e620000000a00 */
[----:B0-----:R-:W-:-:S05]  /*0a70*/  @!P0 IMAD.WIDE R8, R11, 0x4, R8 ;  /* 0x000000040b088825 */ /* 0x001fca00078e0208 */
[----:B------:R-:W2:Y:S01]  /*0a80*/  @!P0 LDG.E R21, desc[UR8][R8.64] ;  /* 0x0000000808158981 */ /* 0x000ea2000c1e1900 */
[----:B-1----:R-:W-:-:S05]  /*0a90*/  @!P1 IMAD.WIDE R4, R13, 0x4, R4 ;  /* 0x000000040d049825 */ /* 0x002fca00078e0204 */
        /* <DEDUP_REMOVED lines=8> */
[----:B------:R-:W3:Y:S04]  /*0b20*/  LDS R26, [R16+0xc0] ;  /* 0x0000c000101a7984 */ /* 0x000ee80000000800 */
[----:B------:R-:W-:Y:S04]  /*0b30*/  LDS R19, [R16+0x100] ;  /* 0x0001000010137984 */ /* 0x000fe80000000800 */
[----:B------:R-:W4:Y:S04]  /*0b40*/  LDS.128 R8, [R17+0x10] ;  /* 0x0000100011087984 */ /* 0x000f280000000c00 */
[----:B------:R-:W5:Y:S04]  /*0b50*/  LDS R18, [R16+0x140] ;  /* 0x0001400010127984 */ /* 0x000f680000000800 */
[----:B------:R-:W5:Y:S04]  /*0b60*/  LDS R21, [R16+0x180] ;  /* 0x0001800010157984 */ /* 0x000f680000000800 */
[----:B------:R-:W5:Y:S04]  /*0b70*/  LDS R20, [R16+0x1c0] ;  /* 0x0001c00010147984 */ /* 0x000f680000000800 */
[----:B------:R-:W-:Y:S01]  /*0b80*/  LDS R23, [R16+0x200] ;  /* 0x0002000010177984 */ /* 0x000fe20000000800 */
[----:B0-----:R-:W-:-:S03]  /*0b90*/  FFMA R12, R12, R6, R7 ;  /* 0x000000060c0c7223 */ /* 0x001fc60000000007 */
[----:B------:R-:W-:Y:S04]  /*0ba0*/  LDS R22, [R16+0x240] ;  /* 0x0002400010167984 */ /* 0x000fe80000000800 */
[----:B------:R-:W0:Y:S01]  /*0bb0*/  LDS.128 R4, [R17+0x20] ;  /* 0x0000200011047984 */ /* 0x000e220000000c00 */
[----:B-1----:R-:W-:-:S03]  /*0bc0*/  FFMA R12, R25, R13, R12 ;  /* 0x0000000d190c7223 */ /* 0x002fc6000000000c */
[----:B------:R-:W1:Y:S01]  /*0bd0*/  LDS R25, [R16+0x280] ;  /* 0x0002800010197984 */ /* 0x000e620000000800 */
[----:B--2---:R-:W-:-:S03]  /*0be0*/  FFMA R27, R27, R14, R12 ;  /* 0x0000000e1b1b7223 */ /* 0x004fc6000000000c */
[----:B------:R-:W2:Y:S01]  /*0bf0*/  LDS R24, [R16+0x2c0] ;  /* 0x0002c00010187984 */ /* 0x000ea20000000800 */
[----:B---3--:R-:W-:-:S03]  /*0c00*/  FFMA R29, R26, R15, R27 ;  /* 0x0000000f1a1d7223 */ /* 0x008fc6000000001b */
[----:B------:R-:W-:Y:S04]  /*0c10*/  LDS R27, [R16+0x300] ;  /* 0x00030000101b7984 */ /* 0x000fe80000000800 */
[----:B------:R-:W3:Y:S01]  /*0c20*/  LDS.128 R12, [R17+0x30] ;  /* 0x00003000110c7984 */ /* 0x000ee20000000c00 */
[----:B----4-:R-:W-:-:S03]  /*0c30*/  FFMA R19, R8, R19, R29 ;  /* 0x0000001308137223 */ /* 0x010fc6000000001d */
[----:B------:R-:W4:Y:S01]  /*0c40*/  LDS R8, [R16+0x340] ;  /* 0x0003400010087984 */ /* 0x000f220000000800 */
[----:B-----5:R-:W-:-:S03]  /*0c50*/  FFMA R26, R18, R9, R19 ;  /* 0x00000009121a7223 */ /* 0x020fc60000000013 */
[----:B------:R-:W5:Y:S04]  /*0c60*/  LDS R9, [R16+0x380] ;  /* 0x0003800010097984 */ /* 0x000f680000000800 */
[----:B------:R-:W5:Y:S01]  /*0c70*/  LDS R18, [R16+0x3c0] ;  /* 0x0003c00010127984 */ /* 0x000f620000000800 */
[----:B------:R-:W-:-:S04]  /*0c80*/  FFMA R21, R21, R10, R26 ;  /* 0x0000000a15157223 */ /* 0x000fc8000000001a */
[----:B------:R-:W-:-:S04]  /*0c90*/  FFMA R11, R20, R11, R21 ;  /* 0x0000000b140b7223 */ /* 0x000fc80000000015 */
[----:B0-----:R-:W-:-:S04]  /*0ca0*/  FFMA R11, R4, R23, R11 ;  /* 0x00000017040b7223 */ /* 0x001fc8000000000b */
[----:B------:R-:W-:-:S04]  /*0cb0*/  FFMA R22, R22, R5, R11 ;  /* 0x0000000516167223 */ /* 0x000fc8000000000b */
[----:B-1----:R-:W-:-:S04]  /*0cc0*/  FFMA R25, R25, R6, R22 ;  /* 0x0000000619197223 */ /* 0x002fc80000000016 */
[----:B--2---:R-:W-:-:S04]  /*0cd0*/  FFMA R7, R24, R7, R25 ;  /* 0x0000000718077223 */ /* 0x004fc80000000019 */
[----:B---3--:R-:W-:-:S04]  /*0ce0*/  FFMA R7, R12, R27, R7 ;  /* 0x0000001b0c077223 */ /* 0x008fc80000000007 */
[----:B----4-:R-:W-:-:S04]  /*0cf0*/  FFMA R8, R8, R13, R7 ;  /* 0x0000000d08087223 */ /* 0x010fc80000000007 */
[----:B-----5:R-:W-:-:S04]  /*0d00*/  FFMA R9, R9, R14, R8 ;  /* 0x0000000e09097223 */ /* 0x020fc80000000008 */
[----:B------:R-:W-:Y:S01]  /*0d10*/  FFMA R7, R18, R15, R9 ;  /* 0x0000000f12077223 */ /* 0x000fe20000000009 */
[----:B------:R-:W-:Y:S06]  /*0d20*/  BAR.SYNC.DEFER_BLOCKING 0x0 ;  /* 0x0000000000007b1d */ /* 0x000fec0000010000 */
.L_x_0:
[----:B------:R-:W-:-:S04]  /*0d30*/  VIMNMX R5, PT, PT, R3, R2, !PT ;  /* 0x0000000203057248 */ /* 0x000fc80007fe0100 */
[----:B------:R-:W-:-:S13]  /*0d40*/  ISETP.GE.AND P0, PT, R5, R0, PT ;  /* 0x000000000500720c */ /* 0x000fda0003f06270 */
[----:B------:R-:W-:Y:S05]  /*0d50*/  @P0 EXIT ;  /* 0x000000000000094d */ /* 0x000fea0003800000 */
[----:B------:R-:W0:Y:S01]  /*0d60*/  LDC.64 R4, c[0x0][0x390] ;  /* 0x0000e400ff047b82 */ /* 0x000e220000000a00 */
[----:B------:R-:W-:-:S04]  /*0d70*/  IMAD R3, R3, R0, R2 ;  /* 0x0000000003037224 */ /* 0x000fc800078e0202 */
[----:B0-----:R-:W-:-:S05]  /*0d80*/  IMAD.WIDE R2, R3, 0x4, R4 ;  /* 0x0000000403027825 */ /* 0x001fca00078e0204 */
[----:B------:R-:W-:Y:S01]  /*0d90*/  STG.E desc[UR8][R2.64], R7 ;  /* 0x0000000702007986 */ /* 0x000fe2000c101908 */
[----:B------:R-:W-:Y:S05]  /*0da0*/  EXIT ;  /* 0x000000000000794d */ /* 0x000fea0003800000 */
.L_x_3:
[----:B------:R-:W-:-:S00]  /*0db0*/  BRA `(.L_x_3) ;  /* 0xfffffffc00fc7947 */ /* 0x000fc0000383ffff */
[----:B------:R-:W-:-:S00]  /*0dc0*/  NOP ;  /* 0x0000000000007918 */ /* 0x000fc00000000000 */
        /* <DEDUP_REMOVED lines=11> */
.L_x_9:


//--------------------- .text._Z14blockReduceSumPKfPfi --------------------------
	.section	.text._Z14blockReduceSumPKfPfi,"ax",@progbits
	.align	128
        .global         _Z14blockReduceSumPKfPfi
        .type           _Z14blockReduceSumPKfPfi,@function
        .size           _Z14blockReduceSumPKfPfi,(.L_x_10 - _Z14blockReduceSumPKfPfi)
        .other          _Z14blockReduceSumPKfPfi,@"STO_CUDA_ENTRY STV_DEFAULT"
_Z14blockReduceSumPKfPfi:
.text._Z14blockReduceSumPKfPfi:
[----:B------:R-:W-:Y:S01]  /*0000*/  LDC R1, c[0x0][0x37c] ;  /* 0x0000df00ff017b82 */ /* 0x000fe20000000800 */
[----:B------:R-:W0:Y:S01]  /*0010*/  S2R R11, SR_CTAID.X ;  /* 0x00000000000b7919 */ /* 0x000e220000002500 */
[----:B------:R-:W1:Y:S01]  /*0020*/  LDCU UR4, c[0x0][0x360] ;  /* 0x00006c00ff0477ac */ /* 0x000e620008000800 */
[----:B------:R-:W2:Y:S01]  /*0030*/  S2R R9, SR_TID.X ;  /* 0x0000000000097919 */ /* 0x000ea20000002100 */
[----:B------:R-:W3:Y:S01]  /*0040*/  LDCU UR5, c[0x0][0x390] ;  /* 0x00007200ff0577ac */ /* 0x000ee20008000800 */
[----:B------:R-:W4:Y:S01]  /*0050*/  LDCU.64 UR6, c[0x0][0x358] ;  /* 0x00006b00ff0677ac */ /* 0x000f220008000a00 */
[----:B-1----:R-:W-:Y:S02]  /*0060*/  IMAD.U32 R6, RZ, RZ, UR4 ;  /* 0x00000004ff067e24 */ /* 0x002fe4000f8e00ff */
[----:B0-----:R-:W-:-:S04]  /*0070*/  IMAD R0, R11, UR4, RZ ;  /* 0x000000040b007c24 */ /* 0x001fc8000f8e02ff */
[----:B--2---:R-:W-:Y:S02]  /*0080*/  IMAD R7, R0, 0x2, R9 ;  /* 0x0000000200077824 */ /* 0x004fe400078e0209 */
[----:B------:R-:W-:-:S03]  /*0090*/  IMAD.MOV.U32 R0, RZ, RZ, RZ ;  /* 0x000000ffff007224 */ /* 0x000fc600078e00ff */
[C---:B------:R-:W-:Y:S02]  /*00a0*/  IADD3 R13, PT, PT, R7.reuse, R6, RZ ;  /* 0x00000006070d7210 */ /* 0x040fe40007ffe0ff */
[----:B---3--:R-:W-:Y:S02]  /*00b0*/  ISETP.GE.AND P0, PT, R7, UR5, PT ;  /* 0x0000000507007c0c */ /* 0x008fe4000bf06270 */
[----:B------:R-:W-:-:S11]  /*00c0*/  ISETP.GE.U32.AND P1, PT, R13, UR5, PT ;  /* 0x000000050d007c0c */ /* 0x000fd6000bf26070 */
[----:B------:R-:W0:Y:S08]  /*00d0*/  @!P0 LDC.64 R2, c[0x0][0x380] ;  /* 0x0000e000ff028b82 */ /* 0x000e300000000a00 */
[----:B------:R-:W1:Y:S01]  /*00e0*/  @!P1 LDC.64 R4, c[0x0][0x380] ;  /* 0x0000e000ff049b82 */ /* 0x000e620000000a00 */
[----:B0-----:R-:W-:-:S05]  /*00f0*/  @!P0 IMAD.WIDE R2, R7, 0x4, R2 ;  /* 0x0000000407028825 */ /* 0x001fca00078e0202 */
[----:B----4-:R-:W2:Y:S01]  /*0100*/  @!P0 LDG.E R0, desc[UR6][R2.64] ;  /* 0x0000000602008981 */ /* 0x010ea2000c1e1900 */
[----:B-1----:R-:W-:-:S06]  /*0110*/  @!P1 IMAD.WIDE.U32 R4, R13, 0x4, R4 ;  /* 0x000000040d049825 */ /* 0x002fcc00078e0004 */
[----:B------:R-:W2:Y:S01]  /*0120*/  @!P1 LDG.E R5, desc[UR6][R4.64] ;  /* 0x0000000604059981 */ /* 0x000ea2000c1e1900 */
[----:B------:R-:W0:Y:S01]  /*0130*/  S2UR UR5, SR_CgaCtaId ;  /* 0x00000000000579c3 */ /* 0x000e220000008800 */
[----:B------:R-:W-:Y:S01]  /*0140*/  UMOV UR4, 0x400 ;  /* 0x0000040000047882 */ /* 0x000fe20000000000 */
[----:B------:R-:W-:Y:S01]  /*0150*/  ISETP.GE.U32.AND P0, PT, R6, 0x2, PT ;  /* 0x000000020600780c */ /* 0x000fe20003f06070 */
[----:B0-----:R-:W-:-:S06]  /*0160*/  ULEA UR4, UR5, UR4, 0x18 ;  /* 0x0000000405047291 */ /* 0x001fcc000f8ec0ff */
[C---:B------:R-:W-:Y:S01]  /*0170*/  LEA R7, R9.reuse, UR4, 0x2 ;  /* 0x0000000409077c11 */ /* 0x040fe2000f8e10ff */
[----:B--2---:R-:W-:Y:S01]  /*0180*/  @!P1 FADD R0, R0, R5 ;  /* 0x0000000500009221 */ /* 0x004fe20000000000 */
[----:B------:R-:W-:-:S04]  /*0190*/  ISETP.NE.AND P1, PT, R9, RZ, PT ;  /* 0x000000ff0900720c */ /* 0x000fc80003f25270 */
[----:B------:R0:W-:Y:S01]  /*01a0*/  STS [R7], R0 ;  /* 0x0000000007007388 */ /* 0x0001e20000000800 */
[----:B------:R-:W-:Y:S06]  /*01b0*/  BAR.SYNC.DEFER_BLOCKING 0x0 ;  /* 0x0000000000007b1d */ /* 0x000fec0000010000 */
[----:B------:R-:W-:Y:S05]  /*01c0*/  @!P0 BRA `(.L_x_4) ;  /* 0x00000000002c8947 */ /* 0x000fea0003800000 */
.L_x_5:
[----:B------:R-:W-:-:S04]  /*01d0*/  SHF.R.U32.HI R4, RZ, 0x1, R6 ;  /* 0x00000001ff047819 */ /* 0x000fc80000011606 */
[----:B------:R-:W-:-:S13]  /*01e0*/  ISETP.GE.U32.AND P0, PT, R9, R4, PT ;  /* 0x000000040900720c */ /* 0x000fda0003f06070 */
[----:B0-----:R-:W-:Y:S01]  /*01f0*/  @!P0 LEA R0, R4, R7, 0x2 ;  /* 0x0000000704008211 */ /* 0x001fe200078e10ff */
[----:B------:R-:W-:Y:S05]  /*0200*/  @!P0 LDS R3, [R7] ;  /* 0x0000000007038984 */ /* 0x000fea0000000800 */
[----:B------:R-:W0:Y:S02]  /*0210*/  @!P0 LDS R0, [R0] ;  /* 0x0000000000008984 */ /* 0x000e240000000800 */
[----:B0-----:R-:W-:-:S05]  /*0220*/  @!P0 FADD R2, R0, R3 ;  /* 0x0000000300028221 */ /* 0x001fca0000000000 */
[----:B------:R1:W-:Y:S01]  /*0230*/  @!P0 STS [R7], R2 ;  /* 0x0000000207008388 */ /* 0x0003e20000000800 */
[----:B------:R-:W-:Y:S01]  /*0240*/  BAR.SYNC.DEFER_BLOCKING 0x0 ;  /* 0x0000000000007b1d */ /* 0x000fe20000010000 */
[----:B------:R-:W-:Y:S01]  /*0250*/  ISETP.GT.U32.AND P0, PT, R6, 0x3, PT ;  /* 0x000000030600780c */ /* 0x000fe20003f04070 */
[----:B------:R-:W-:-:S12]  /*0260*/  IMAD.MOV.U32 R6, RZ, RZ, R4 ;  /* 0x000000ffff067224 */ /* 0x000fd800078e0004 */
[----:B-1----:R-:W-:Y:S05]  /*0270*/  @P0 BRA `(.L_x_5) ;  /* 0xfffffffc00d40947 */ /* 0x002fea000383ffff */
.L_x_4:
[----:B------:R-:W-:Y:S05]  /*0280*/  @P1 EXIT ;  /* 0x000000000000194d */ /* 0x000fea0003800000 */
[----:B------:R-:W1:Y:S01]  /*0290*/  S2UR UR5, SR_CgaCtaId ;  /* 0x00000000000579c3 */ /* 0x000e620000008800 */
[----:B------:R-:W-:-:S07]  /*02a0*/  UMOV UR4, 0x400 ;  /* 0x0000040000047882 */ /* 0x000fce0000000000 */
[----:B------:R-:W2:Y:S01]  /*02b0*/  LDC.64 R2, c[0x0][0x388] ;  /* 0x0000e200ff027b82 */ /* 0x000ea20000000a00 */
[----:B-1----:R-:W-:Y:S01]  /*02c0*/  ULEA UR4, UR5, UR4, 0x18 ;  /* 0x0000000405047291 */ /* 0x002fe2000f8ec0ff */
[----:B--2---:R-:W-:-:S08]  /*02d0*/  IMAD.WIDE.U32 R2, R11, 0x4, R2 ;  /* 0x000000040b027825 */ /* 0x004fd000078e0002 */
[----:B------:R-:W1:Y:S04]  /*02e0*/  LDS R5, [UR4] ;  /* 0x00000004ff057984 */ /* 0x000e680008000800 */
[----:B-1----:R-:W-:Y:S01]  /*02f0*/  STG.E desc[UR6][R2.64], R5 ;  /* 0x0000000502007986 */ /* 0x002fe2000c101906 */
[----:B------:R-:W-:Y:S05]  /*0300*/  EXIT ;  /* 0x000000000000794d */ /* 0x000fea0003800000 */
.L_x_6:
        /* <DEDUP_REMOVED lines=15> */
.L_x_10:


//--------------------- .text._Z10matAddBiasPfPKfi --------------------------
	.section	.text._Z10matAddBiasPfPKfi,"ax",@progbits
	.align	128
        .global         _Z10matAddBiasPfPKfi
        .type           _Z10matAddBiasPfPKfi,@function
        .size           _Z10matAddBiasPfPKfi,(.L_x_11 - _Z10matAddBiasPfPKfi)
        .other          _Z10matAddBiasPfPKfi,@"STO_CUDA_ENTRY STV_DEFAULT"
_Z10matAddBiasPfPKfi:
.text._Z10matAddBiasPfPKfi:
[----:B------:R-:W-:Y:S01]  /*0000*/  LDC R1, c[0x0][0x37c] ;  /* 0x0000df00ff017b82 */ /* 0x000fe20000000800 */
[----:B------:R-:W0:Y:S07]  /*0010*/  S2R R0, SR_TID.Y ;  /* 0x0000000000007919 */ /* 0x000e2e0000002200 */
[----:B------:R-:W0:Y:S01]  /*0020*/  S2UR UR4, SR_CTAID.Y ;  /* 0x00000000000479c3 */ /* 0x000e220000002600 */
[----:B------:R-:W1:Y:S01]  /*0030*/  LDCU UR6, c[0x0][0x390] ;  /* 0x00007200ff0677ac */ /* 0x000e620008000800 */
[----:B------:R-:W2:Y:S06]  /*0040*/  S2R R3, SR_TID.X ;  /* 0x0000000000037919 */ /* 0x000eac0000002100 */
[----:B------:R-:W0:Y:S08]  /*0050*/  LDC R7, c[0x0][0x364] ;  /* 0x0000d900ff077b82 */ /* 0x000e300000000800 */
[----:B------:R-:W2:Y:S08]  /*0060*/  S2UR UR5, SR_CTAID.X ;  /* 0x00000000000579c3 */ /* 0x000eb00000002500 */
[----:B------:R-:W2:Y:S01]  /*0070*/  LDC R2, c[0x0][0x360] ;  /* 0x0000d800ff027b82 */ /* 0x000ea20000000800 */
[----:B0-----:R-:W-:-:S02]  /*0080*/  IMAD R7, R7, UR4, R0 ;  /* 0x0000000407077c24 */ /* 0x001fc4000f8e0200 */
[----:B--2---:R-:W-:-:S05]  /*0090*/  IMAD R0, R2, UR5, R3 ;  /* 0x0000000502007c24 */ /* 0x004fca000f8e0203 */
[----:B------:R-:W-:-:S04]  /*00a0*/  VIMNMX R2, PT, PT, R7, R0, !PT ;  /* 0x0000000007027248 */ /* 0x000fc80007fe0100 */
[----:B-1----:R-:W-:-:S13]  /*00b0*/  ISETP.GE.AND P0, PT, R2, UR6, PT ;  /* 0x0000000602007c0c */ /* 0x002fda000bf06270 */
[----:B------:R-:W-:Y:S05]  /*00c0*/  @P0 EXIT ;  /* 0x000000000000094d */ /* 0x000fea0003800000 */
[----:B------:R-:W0:Y:S01]  /*00d0*/  LDC.64 R2, c[0x0][0x388] ;  /* 0x0000e200ff027b82 */ /* 0x000e220000000a00 */
[----:B------:R-:W1:Y:S01]  /*00e0*/  LDCU.64 UR4, c[0x0][0x358] ;  /* 0x00006b00ff0477ac */ /* 0x000e620008000a00 */
[----:B------:R-:W-:-:S06]  /*00f0*/  IMAD R9, R7, UR6, R0 ;  /* 0x0000000607097c24 */ /* 0x000fcc000f8e0200 */
[----:B------:R-:W2:Y:S01]  /*0100*/  LDC.64 R4, c[0x0][0x380] ;  /* 0x0000e000ff047b82 */ /* 0x000ea20000000a00 */
[----:B0-----:R-:W-:-:S06]  /*0110*/  IMAD.WIDE.U32 R2, R7, 0x4, R2 ;  /* 0x0000000407027825 */ /* 0x001fcc00078e0002 */
[----:B-1----:R-:W3:Y:S01]  /*0120*/  LDG.E R2, desc[UR4][R2.64] ;  /* 0x0000000402027981 */ /* 0x002ee2000c1e1900 */
[----:B--2---:R-:W-:-:S05]  /*0130*/  IMAD.WIDE R4, R9, 0x4, R4 ;  /* 0x0000000409047825 */ /* 0x004fca00078e0204 */
[----:B------:R-:W3:Y:S02]  /*0140*/  LDG.E R7, desc[UR4][R4.64] ;  /* 0x0000000404077981 */ /* 0x000ee4000c1e1900 */
[----:B---3--:R-:W-:-:S05]  /*0150*/  FADD R7, R2, R7 ;  /* 0x0000000702077221 */ /* 0x008fca0000000000 */
[----:B------:R-:W-:Y:S01]  /*0160*/  STG.E desc[UR4][R4.64], R7 ;  /* 0x0000000704007986 */ /* 0x000fe2000c101904 */
[----:B------:R-:W-:Y:S05]  /*0170*/  EXIT ;  /* 0x000000000000794d */ /* 0x000fea0003800000 */
.L_x_7:
        /* <DEDUP_REMOVED lines=16> */
.L_x_11:


//--------------------- .text._Z6vecAddPKfS0_Pfi  --------------------------
	.section	.text._Z6vecAddPKfS0_Pfi,"ax",@progbits
	.align	128
        .global         _Z6vecAddPKfS0_Pfi
        .type           _Z6vecAddPKfS0_Pfi,@function
        .size           _Z6vecAddPKfS0_Pfi,(.L_x_12 - _Z6vecAddPKfS0_Pfi)
        .other          _Z6vecAddPKfS0_Pfi,@"STO_CUDA_ENTRY STV_DEFAULT"
_Z6vecAddPKfS0_Pfi:
.text._Z6vecAddPKfS0_Pfi:
[----:B------:R-:W-:Y:S01]  /*0000*/  LDC R1, c[0x0][0x37c] ;  /* 0x0000df00ff017b82 */ /* 0x000fe20000000800 */
[----:B------:R-:W0:Y:S07]  /*0010*/  S2R R0, SR_TID.X ;  /* 0x0000000000007919 */ /* 0x000e2e0000002100 */
[----:B------:R-:W0:Y:S01]  /*0020*/  S2UR UR4, SR_CTAID.X ;  /* 0x00000000000479c3 */ /* 0x000e220000002500 */
[----:B------:R-:W1:Y:S07]  /*0030*/  LDCU UR5, c[0x0][0x398] ;  /* 0x00007300ff0577ac */ /* 0x000e6e0008000800 */
[----:B------:R-:W0:Y:S02]  /*0040*/  LDC R9, c[0x0][0x360] ;  /* 0x0000d800ff097b82 */ /* 0x000e240000000800 */
[----:B0-----:R-:W-:-:S05]  /*0050*/  IMAD R9, R9, UR4, R0 ;  /* 0x0000000409097c24 */ /* 0x001fca000f8e0200 */
[----:B-1----:R-:W-:-:S13]  /*0060*/  ISETP.GE.AND P0, PT, R9, UR5, PT ;  /* 0x0000000509007c0c */ /* 0x002fda000bf06270 */
[----:B------:R-:W-:Y:S05]  /*0070*/  @P0 EXIT ;  /* 0x000000000000094d */ /* 0x000fea0003800000 */
[----:B------:R-:W0:Y:S01]  /*0080*/  LDC.64 R2, c[0x0][0x380] ;  /* 0x0000e000ff027b82 */ /* 0x000e220000000a00 */
[----:B------:R-:W1:Y:S07]  /*0090*/  LDCU.64 UR4, c[0x0][0x358] ;  /* 0x00006b00ff0477ac */ /* 0x000e6e0008000a00 */
[----:B------:R-:W2:Y:S08]  /*00a0*/  LDC.64 R4, c[0x0][0x388] ;  /* 0x0000e200ff047b82 */ /* 0x000eb00000000a00 */
[----:B------:R-:W3:Y:S01]  /*00b0*/  LDC.64 R6, c[0x0][0x390] ;  /* 0x0000e400ff067b82 */ /* 0x000ee20000000a00 */
[----:B0-----:R-:W-:-:S06]  /*00c0*/  IMAD.WIDE R2, R9, 0x4, R2 ;  /* 0x0000000409027825 */ /* 0x001fcc00078e0202 */
[----:B-1----:R-:W4:Y:S01]  /*00d0*/  LDG.E R2, desc[UR4][R2.64] ;  /* 0x0000000402027981 */ /* 0x002f22000c1e1900 */
[----:B--2---:R-:W-:-:S06]  /*00e0*/  IMAD.WIDE R4, R9, 0x4, R4 ;  /* 0x0000000409047825 */ /* 0x004fcc00078e0204 */
[----:B------:R-:W4:Y:S01]  /*00f0*/  LDG.E R5, desc[UR4][R4.64] ;  /* 0x0000000404057981 */ /* 0x000f22000c1e1900 */
[----:B---3--:R-:W-:-:S04]  /*0100*/  IMAD.WIDE R6, R9, 0x4, R6 ;  /* 0x0000000409067825 */ /* 0x008fc800078e0206 */
[----:B----4-:R-:W-:-:S05]  /*0110*/  FADD R9, R2, R5 ;  /* 0x0000000502097221 */ /* 0x010fca0000000000 */
[----:B------:R-:W-:Y:S01]  /*0120*/  STG.E desc[UR4][R6.64], R9 ;  /* 0x0000000906007986 */ /* 0x000fe2000c101904 */
[----:B------:R-:W-:Y:S05]  /*0130*/  EXIT ;  /* 0x000000000000794d */ /* 0x000fea0003800000 */
.L_x_8:
        /* <DEDUP_REMOVED lines=12> */
.L_x_12:


//--------------------- .nv.shared._Z11matMulTiledILi16EEvPKfS1_Pfi --------------------------
	.section	.nv.shared._Z11matMulTiledILi16EEvPKfS1_Pfi,"aw",@nobits
	.sectionflags	@""
	.align	16
.nv.shared._Z11matMulTiledILi16EEvPKfS1_Pfi:
	.zero		3072


//--------------------- .nv.shared.reserved.0     --------------------------
	.section	.nv.shared.reserved.0,"aw",@nobits
	.weak		__nv_reservedSMEM_offset_0_alias
	.size		__nv_reservedSMEM_offset_0_alias, 0, 64
	.other		__nv_reservedSMEM_offset_0_alias,@"STO_CUDA_RESERVED_SHARED STV_DEFAULT"
__nv_reservedSMEM_offset_0_alias:
	.zero		0
	.zero		64


//--------------------- .nv.shared._Z14blockReduceSumPKfPfi --------------------------
	.section	.nv.shared._Z14blockReduceSumPKfPfi,"aw",@nobits
	.sectionflags	@""
	.align	16
	.zero		1024


//--------------------- .nv.shared._Z10matAddBiasPfPKfi --------------------------
	.section	.nv.shared._Z10matAddBiasPfPKfi,"aw",@nobits
	.sectionflags	@""
	.align	16
	.zero		1024


//--------------------- .nv.shared._Z6vecAddPKfS0_Pfi --------------------------
	.section	.nv.shared._Z6vecAddPKfS0_Pfi,"aw",@nobits
	.sectionflags	@""
	.align	16
	.zero		1024


//--------------------- .nv.constant0._Z11matMulTiledILi16EEvPKfS1_Pfi --------------------------
	.section	.nv.constant0._Z11matMulTiledILi16EEvPKfS1_Pfi,"a",@progbits
	.sectionflags	@""
	.align	4
.nv.constant0._Z11matMulTiledILi16EEvPKfS1_Pfi:
	.zero		924


//--------------------- .nv.constant0._Z14blockReduceSumPKfPfi --------------------------
	.section	.nv.constant0._Z14blockReduceSumPKfPfi,"a",@progbits
	.sectionflags	@""
	.align	4
.nv.constant0._Z14blockReduceSumPKfPfi:
	.zero		916


//--------------------- .nv.constant0._Z10matAddBiasPfPKfi --------------------------
	.section	.nv.constant0._Z10matAddBiasPfPKfi,"a",@progbits
	.sectionflags	@""
	.align	4
.nv.constant0._Z10matAddBiasPfPKfi:
	.zero		916


//--------------------- .nv.constant0._Z6vecAddPKfS0_Pfi --------------------------
	.section	.nv.constant0._Z6vecAddPKfS0_Pfi,"a",@progbits
	.sectionflags	@""
	.align	4
.nv.constant0._Z6vecAddPKfS0_Pfi:
	.zero		924


//--------------------- SYMBOLS --------------------------

	.type		.nv.reservedSmem.offset0,@object
	.size		.nv.reservedSmem.offset0,0x4
	.type		.nv.reservedSmem.cap,@object
	.size		.nv.reservedSmem.cap,0x4
